//
// Generated by NVIDIA NVVM Compiler
//
// Compiler Build ID: CL-36424714
// Cuda compilation tools, release 13.0, V13.0.88
// Based on NVVM 20.0.0
//

.version 9.0
.target sm_100
.address_size 64

	// .globl	_Z2PiPiP17curandStateXORWOWyi
.global .align 4 .b8 precalc_xorwow_matrix[102400];
.global .align 4 .b8 precalc_xorwow_offset_matrix[102400];
.global .align 4 .b8 mrg32k3aM1[2304];
.global .align 4 .b8 mrg32k3aM2[2304];
.global .align 4 .b8 mrg32k3aM1SubSeq[2016];
.global .align 4 .b8 mrg32k3aM2SubSeq[2016];
.global .align 4 .b8 mrg32k3aM1Seq[2304];
.global .align 4 .b8 mrg32k3aM2Seq[2304];
.const .align 8 .b8 __cr_lgamma_table[72];

.visible .entry _Z2PiPiP17curandStateXORWOWyi(
	.param .u64 .ptr .align 1 _Z2PiPiP17curandStateXORWOWyi_param_0,
	.param .u64 .ptr .align 1 _Z2PiPiP17curandStateXORWOWyi_param_1,
	.param .u64 _Z2PiPiP17curandStateXORWOWyi_param_2,
	.param .u32 _Z2PiPiP17curandStateXORWOWyi_param_3
)
{
	.reg .pred 	%p<35>;
	.reg .b32 	%r<578>;
	.reg .b32 	%f<31>;
	.reg .b64 	%rd<21>;

	ld.param.u64 	%rd9, [_Z2PiPiP17curandStateXORWOWyi_param_0];
	ld.param.u64 	%rd10, [_Z2PiPiP17curandStateXORWOWyi_param_1];
	ld.param.u64 	%rd11, [_Z2PiPiP17curandStateXORWOWyi_param_2];
	ld.param.u32 	%r232, [_Z2PiPiP17curandStateXORWOWyi_param_3];
	cvta.to.global.u64 	%rd1, %rd9;
	cvta.to.global.u64 	%rd12, %rd10;
	mov.u32 	%r233, %tid.x;
	mov.u32 	%r234, %ctaid.x;
	mov.u32 	%r235, %ntid.x;
	mad.lo.s32 	%r558, %r234, %r235, %r233;
	mov.u32 	%r236, %nctaid.x;
	mul.lo.s32 	%r2, %r235, %r236;
	cvt.s64.s32 	%rd20, %r558;
	mul.wide.s32 	%rd13, %r558, 48;
	add.s64 	%rd3, %rd12, %rd13;
	cvt.u32.u64 	%r237, %rd11;
	xor.b32  	%r238, %r237, -1429050551;
	mul.lo.s32 	%r239, %r238, 1099087573;
	{ .reg .b32 tmp; mov.b64 {tmp, %r240}, %rd11; }
	xor.b32  	%r241, %r240, -136515619;
	mul.lo.s32 	%r242, %r241, -1703105765;
	add.s32 	%r243, %r239, %r242;
	add.s32 	%r244, %r243, 6615241;
	add.s32 	%r245, %r239, 123456789;
	st.global.v2.u32 	[%rd3], {%r244, %r245};
	xor.b32  	%r246, %r239, 362436069;
	add.s32 	%r247, %r242, 521288629;
	st.global.v2.u32 	[%rd3+8], {%r246, %r247};
	xor.b32  	%r248, %r242, 88675123;
	add.s32 	%r249, %r239, 5783321;
	st.global.v2.u32 	[%rd3+16], {%r248, %r249};
	setp.eq.s32 	%p1, %r558, 0;
	@%p1 bra 	$L__BB0_42;
	mov.b32 	%r462, 0;
$L__BB0_2:
	and.b64  	%rd5, %rd20, 3;
	setp.eq.s64 	%p2, %rd5, 0;
	@%p2 bra 	$L__BB0_41;
	mul.wide.u32 	%rd14, %r462, 3200;
	mov.u64 	%rd15, precalc_xorwow_matrix;
	add.s64 	%rd6, %rd15, %rd14;
	cvt.u32.u64 	%r4, %rd5;
	mov.b32 	%r463, 0;
$L__BB0_4:
	mov.b32 	%r476, 0;
	mov.u32 	%r477, %r476;
	mov.u32 	%r478, %r476;
	mov.u32 	%r479, %r476;
	mov.u32 	%r480, %r476;
	mov.u32 	%r469, %r476;
$L__BB0_5:
	mul.wide.u32 	%rd16, %r469, 4;
	add.s64 	%rd17, %rd3, %rd16;
	ld.global.u32 	%r12, [%rd17+4];
	shl.b32 	%r13, %r469, 5;
	mov.b32 	%r475, 0;
$L__BB0_6:
	.pragma "nounroll";
	shr.u32 	%r254, %r12, %r475;
	and.b32  	%r255, %r254, 1;
	setp.eq.b32 	%p3, %r255, 1;
	not.pred 	%p4, %p3;
	add.s32 	%r256, %r13, %r475;
	mul.lo.s32 	%r257, %r256, 5;
	mul.wide.u32 	%rd18, %r257, 4;
	add.s64 	%rd7, %rd6, %rd18;
	@%p4 bra 	$L__BB0_8;
	ld.global.u32 	%r258, [%rd7];
	xor.b32  	%r480, %r480, %r258;
	ld.global.u32 	%r259, [%rd7+4];
	xor.b32  	%r479, %r479, %r259;
	ld.global.u32 	%r260, [%rd7+8];
	xor.b32  	%r478, %r478, %r260;
	ld.global.u32 	%r261, [%rd7+12];
	xor.b32  	%r477, %r477, %r261;
	ld.global.u32 	%r262, [%rd7+16];
	xor.b32  	%r476, %r476, %r262;
$L__BB0_8:
	and.b32  	%r264, %r254, 2;
	setp.eq.s32 	%p5, %r264, 0;
	@%p5 bra 	$L__BB0_10;
	ld.global.u32 	%r265, [%rd7+20];
	xor.b32  	%r480, %r480, %r265;
	ld.global.u32 	%r266, [%rd7+24];
	xor.b32  	%r479, %r479, %r266;
	ld.global.u32 	%r267, [%rd7+28];
	xor.b32  	%r478, %r478, %r267;
	ld.global.u32 	%r268, [%rd7+32];
	xor.b32  	%r477, %r477, %r268;
	ld.global.u32 	%r269, [%rd7+36];
	xor.b32  	%r476, %r476, %r269;
$L__BB0_10:
	and.b32  	%r271, %r254, 4;
	setp.eq.s32 	%p6, %r271, 0;
	@%p6 bra 	$L__BB0_12;
	ld.global.u32 	%r272, [%rd7+40];
	xor.b32  	%r480, %r480, %r272;
	ld.global.u32 	%r273, [%rd7+44];
	xor.b32  	%r479, %r479, %r273;
	ld.global.u32 	%r274, [%rd7+48];
	xor.b32  	%r478, %r478, %r274;
	ld.global.u32 	%r275, [%rd7+52];
	xor.b32  	%r477, %r477, %r275;
	ld.global.u32 	%r276, [%rd7+56];
	xor.b32  	%r476, %r476, %r276;
$L__BB0_12:
	and.b32  	%r278, %r254, 8;
	setp.eq.s32 	%p7, %r278, 0;
	@%p7 bra 	$L__BB0_14;
	ld.global.u32 	%r279, [%rd7+60];
	xor.b32  	%r480, %r480, %r279;
	ld.global.u32 	%r280, [%rd7+64];
	xor.b32  	%r479, %r479, %r280;
	ld.global.u32 	%r281, [%rd7+68];
	xor.b32  	%r478, %r478, %r281;
	ld.global.u32 	%r282, [%rd7+72];
	xor.b32  	%r477, %r477, %r282;
	ld.global.u32 	%r283, [%rd7+76];
	xor.b32  	%r476, %r476, %r283;
$L__BB0_14:
	and.b32  	%r285, %r254, 16;
	setp.eq.s32 	%p8, %r285, 0;
	@%p8 bra 	$L__BB0_16;
	ld.global.u32 	%r286, [%rd7+80];
	xor.b32  	%r480, %r480, %r286;
	ld.global.u32 	%r287, [%rd7+84];
	xor.b32  	%r479, %r479, %r287;
	ld.global.u32 	%r288, [%rd7+88];
	xor.b32  	%r478, %r478, %r288;
	ld.global.u32 	%r289, [%rd7+92];
	xor.b32  	%r477, %r477, %r289;
	ld.global.u32 	%r290, [%rd7+96];
	xor.b32  	%r476, %r476, %r290;
$L__BB0_16:
	and.b32  	%r292, %r254, 32;
	setp.eq.s32 	%p9, %r292, 0;
	@%p9 bra 	$L__BB0_18;
	ld.global.u32 	%r293, [%rd7+100];
	xor.b32  	%r480, %r480, %r293;
	ld.global.u32 	%r294, [%rd7+104];
	xor.b32  	%r479, %r479, %r294;
	ld.global.u32 	%r295, [%rd7+108];
	xor.b32  	%r478, %r478, %r295;
	ld.global.u32 	%r296, [%rd7+112];
	xor.b32  	%r477, %r477, %r296;
	ld.global.u32 	%r297, [%rd7+116];
	xor.b32  	%r476, %r476, %r297;
$L__BB0_18:
	and.b32  	%r299, %r254, 64;
	setp.eq.s32 	%p10, %r299, 0;
	@%p10 bra 	$L__BB0_20;
	ld.global.u32 	%r300, [%rd7+120];
	xor.b32  	%r480, %r480, %r300;
	ld.global.u32 	%r301, [%rd7+124];
	xor.b32  	%r479, %r479, %r301;
	ld.global.u32 	%r302, [%rd7+128];
	xor.b32  	%r478, %r478, %r302;
	ld.global.u32 	%r303, [%rd7+132];
	xor.b32  	%r477, %r477, %r303;
	ld.global.u32 	%r304, [%rd7+136];
	xor.b32  	%r476, %r476, %r304;
$L__BB0_20:
	and.b32  	%r306, %r254, 128;
	setp.eq.s32 	%p11, %r306, 0;
	@%p11 bra 	$L__BB0_22;
	ld.global.u32 	%r307, [%rd7+140];
	xor.b32  	%r480, %r480, %r307;
	ld.global.u32 	%r308, [%rd7+144];
	xor.b32  	%r479, %r479, %r308;
	ld.global.u32 	%r309, [%rd7+148];
	xor.b32  	%r478, %r478, %r309;
	ld.global.u32 	%r310, [%rd7+152];
	xor.b32  	%r477, %r477, %r310;
	ld.global.u32 	%r311, [%rd7+156];
	xor.b32  	%r476, %r476, %r311;
$L__BB0_22:
	and.b32  	%r313, %r254, 256;
	setp.eq.s32 	%p12, %r313, 0;
	@%p12 bra 	$L__BB0_24;
	ld.global.u32 	%r314, [%rd7+160];
	xor.b32  	%r480, %r480, %r314;
	ld.global.u32 	%r315, [%rd7+164];
	xor.b32  	%r479, %r479, %r315;
	ld.global.u32 	%r316, [%rd7+168];
	xor.b32  	%r478, %r478, %r316;
	ld.global.u32 	%r317, [%rd7+172];
	xor.b32  	%r477, %r477, %r317;
	ld.global.u32 	%r318, [%rd7+176];
	xor.b32  	%r476, %r476, %r318;
$L__BB0_24:
	and.b32  	%r320, %r254, 512;
	setp.eq.s32 	%p13, %r320, 0;
	@%p13 bra 	$L__BB0_26;
	ld.global.u32 	%r321, [%rd7+180];
	xor.b32  	%r480, %r480, %r321;
	ld.global.u32 	%r322, [%rd7+184];
	xor.b32  	%r479, %r479, %r322;
	ld.global.u32 	%r323, [%rd7+188];
	xor.b32  	%r478, %r478, %r323;
	ld.global.u32 	%r324, [%rd7+192];
	xor.b32  	%r477, %r477, %r324;
	ld.global.u32 	%r325, [%rd7+196];
	xor.b32  	%r476, %r476, %r325;
$L__BB0_26:
	and.b32  	%r327, %r254, 1024;
	setp.eq.s32 	%p14, %r327, 0;
	@%p14 bra 	$L__BB0_28;
	ld.global.u32 	%r328, [%rd7+200];
	xor.b32  	%r480, %r480, %r328;
	ld.global.u32 	%r329, [%rd7+204];
	xor.b32  	%r479, %r479, %r329;
	ld.global.u32 	%r330, [%rd7+208];
	xor.b32  	%r478, %r478, %r330;
	ld.global.u32 	%r331, [%rd7+212];
	xor.b32  	%r477, %r477, %r331;
	ld.global.u32 	%r332, [%rd7+216];
	xor.b32  	%r476, %r476, %r332;
$L__BB0_28:
	and.b32  	%r334, %r254, 2048;
	setp.eq.s32 	%p15, %r334, 0;
	@%p15 bra 	$L__BB0_30;
	ld.global.u32 	%r335, [%rd7+220];
	xor.b32  	%r480, %r480, %r335;
	ld.global.u32 	%r336, [%rd7+224];
	xor.b32  	%r479, %r479, %r336;
	ld.global.u32 	%r337, [%rd7+228];
	xor.b32  	%r478, %r478, %r337;
	ld.global.u32 	%r338, [%rd7+232];
	xor.b32  	%r477, %r477, %r338;
	ld.global.u32 	%r339, [%rd7+236];
	xor.b32  	%r476, %r476, %r339;
$L__BB0_30:
	and.b32  	%r341, %r254, 4096;
	setp.eq.s32 	%p16, %r341, 0;
	@%p16 bra 	$L__BB0_32;
	ld.global.u32 	%r342, [%rd7+240];
	xor.b32  	%r480, %r480, %r342;
	ld.global.u32 	%r343, [%rd7+244];
	xor.b32  	%r479, %r479, %r343;
	ld.global.u32 	%r344, [%rd7+248];
	xor.b32  	%r478, %r478, %r344;
	ld.global.u32 	%r345, [%rd7+252];
	xor.b32  	%r477, %r477, %r345;
	ld.global.u32 	%r346, [%rd7+256];
	xor.b32  	%r476, %r476, %r346;
$L__BB0_32:
	and.b32  	%r348, %r254, 8192;
	setp.eq.s32 	%p17, %r348, 0;
	@%p17 bra 	$L__BB0_34;
	ld.global.u32 	%r349, [%rd7+260];
	xor.b32  	%r480, %r480, %r349;
	ld.global.u32 	%r350, [%rd7+264];
	xor.b32  	%r479, %r479, %r350;
	ld.global.u32 	%r351, [%rd7+268];
	xor.b32  	%r478, %r478, %r351;
	ld.global.u32 	%r352, [%rd7+272];
	xor.b32  	%r477, %r477, %r352;
	ld.global.u32 	%r353, [%rd7+276];
	xor.b32  	%r476, %r476, %r353;
$L__BB0_34:
	and.b32  	%r355, %r254, 16384;
	setp.eq.s32 	%p18, %r355, 0;
	@%p18 bra 	$L__BB0_36;
	ld.global.u32 	%r356, [%rd7+280];
	xor.b32  	%r480, %r480, %r356;
	ld.global.u32 	%r357, [%rd7+284];
	xor.b32  	%r479, %r479, %r357;
	ld.global.u32 	%r358, [%rd7+288];
	xor.b32  	%r478, %r478, %r358;
	ld.global.u32 	%r359, [%rd7+292];
	xor.b32  	%r477, %r477, %r359;
	ld.global.u32 	%r360, [%rd7+296];
	xor.b32  	%r476, %r476, %r360;
$L__BB0_36:
	and.b32  	%r362, %r254, 32768;
	setp.eq.s32 	%p19, %r362, 0;
	@%p19 bra 	$L__BB0_38;
	ld.global.u32 	%r363, [%rd7+300];
	xor.b32  	%r480, %r480, %r363;
	ld.global.u32 	%r364, [%rd7+304];
	xor.b32  	%r479, %r479, %r364;
	ld.global.u32 	%r365, [%rd7+308];
	xor.b32  	%r478, %r478, %r365;
	ld.global.u32 	%r366, [%rd7+312];
	xor.b32  	%r477, %r477, %r366;
	ld.global.u32 	%r367, [%rd7+316];
	xor.b32  	%r476, %r476, %r367;
$L__BB0_38:
	add.s32 	%r475, %r475, 16;
	setp.ne.s32 	%p20, %r475, 32;
	@%p20 bra 	$L__BB0_6;
	mad.lo.s32 	%r368, %r469, -31, %r13;
	add.s32 	%r469, %r368, 1;
	setp.ne.s32 	%p21, %r469, 5;
	@%p21 bra 	$L__BB0_5;
	st.global.u32 	[%rd3+4], %r480;
	st.global.u32 	[%rd3+8], %r479;
	st.global.u32 	[%rd3+12], %r478;
	st.global.u32 	[%rd3+16], %r477;
	st.global.u32 	[%rd3+20], %r476;
	add.s32 	%r463, %r463, 1;
	setp.lt.u32 	%p22, %r463, %r4;
	@%p22 bra 	$L__BB0_4;
$L__BB0_41:
	shr.u64 	%rd8, %rd20, 2;
	add.s32 	%r462, %r462, 1;
	setp.gt.u64 	%p23, %rd20, 3;
	mov.u64 	%rd20, %rd8;
	@%p23 bra 	$L__BB0_2;
$L__BB0_42:
	mov.b32 	%r369, 0;
	st.global.v2.u32 	[%rd3+24], {%r369, %r369};
	st.global.u32 	[%rd3+32], %r369;
	mov.b64 	%rd19, 0;
	st.global.u64 	[%rd3+40], %rd19;
	setp.ge.s32 	%p24, %r558, %r232;
	@%p24 bra 	$L__BB0_60;
	ld.global.v2.u32 	{%r572, %r563}, [%rd3];
	ld.global.v2.u32 	{%r561, %r562}, [%rd3+8];
	ld.global.v2.u32 	{%r559, %r560}, [%rd3+16];
	add.s32 	%r370, %r558, %r2;
	max.s32 	%r371, %r232, %r370;
	setp.lt.s32 	%p25, %r370, %r232;
	selp.u32 	%r372, 1, 0, %p25;
	add.s32 	%r373, %r370, %r372;
	sub.s32 	%r374, %r371, %r373;
	div.u32 	%r375, %r374, %r2;
	add.s32 	%r190, %r375, %r372;
	and.b32  	%r376, %r190, 3;
	setp.eq.s32 	%p26, %r376, 3;
	@%p26 bra 	$L__BB0_49;
	add.s32 	%r557, %r572, 362437;
	add.s32 	%r377, %r190, 1;
	and.b32  	%r378, %r377, 3;
	neg.s32 	%r556, %r378;
$L__BB0_45:
	.pragma "nounroll";
	mov.u32 	%r198, %r562;
	mov.u32 	%r562, %r560;
	mov.u32 	%r199, %r559;
	shr.u32 	%r379, %r563, 2;
	xor.b32  	%r380, %r379, %r563;
	shl.b32 	%r381, %r562, 4;
	shl.b32 	%r382, %r380, 1;
	xor.b32  	%r383, %r381, %r382;
	xor.b32  	%r384, %r383, %r562;
	xor.b32  	%r559, %r384, %r380;
	add.s32 	%r385, %r557, %r559;
	cvt.rn.f32.u32 	%f1, %r385;
	fma.rn.f32 	%f2, %f1, 0f2F800000, 0f2F000000;
	shr.u32 	%r386, %r561, 2;
	xor.b32  	%r387, %r386, %r561;
	shl.b32 	%r388, %r559, 4;
	shl.b32 	%r389, %r387, 1;
	xor.b32  	%r390, %r389, %r388;
	xor.b32  	%r391, %r390, %r387;
	xor.b32  	%r560, %r391, %r559;
	add.s32 	%r392, %r557, %r560;
	add.s32 	%r393, %r392, 362437;
	cvt.rn.f32.u32 	%f3, %r393;
	fma.rn.f32 	%f4, %f3, 0f2F800000, 0f2F000000;
	mul.f32 	%f5, %f4, %f4;
	fma.rn.f32 	%f6, %f2, %f2, %f5;
	setp.geu.f32 	%p27, %f6, 0f3F800000;
	@%p27 bra 	$L__BB0_47;
	atom.global.add.u32 	%r394, [%rd1], 1;
$L__BB0_47:
	add.s32 	%r558, %r558, %r2;
	add.s32 	%r557, %r557, 724874;
	add.s32 	%r556, %r556, 1;
	setp.ne.s32 	%p28, %r556, 0;
	mov.u32 	%r561, %r199;
	mov.u32 	%r563, %r198;
	@%p28 bra 	$L__BB0_45;
	add.s32 	%r572, %r557, -362437;
	mov.u32 	%r563, %r198;
	mov.u32 	%r561, %r199;
$L__BB0_49:
	setp.lt.u32 	%p29, %r190, 3;
	@%p29 bra 	$L__BB0_60;
	shl.b32 	%r214, %r2, 2;
$L__BB0_51:
	shr.u32 	%r395, %r563, 2;
	xor.b32  	%r396, %r395, %r563;
	shl.b32 	%r397, %r560, 4;
	shl.b32 	%r398, %r396, 1;
	xor.b32  	%r399, %r397, %r398;
	xor.b32  	%r400, %r399, %r560;
	xor.b32  	%r222, %r400, %r396;
	add.s32 	%r401, %r572, %r222;
	add.s32 	%r402, %r401, 362437;
	cvt.rn.f32.u32 	%f7, %r402;
	fma.rn.f32 	%f8, %f7, 0f2F800000, 0f2F000000;
	shr.u32 	%r403, %r561, 2;
	xor.b32  	%r404, %r403, %r561;
	shl.b32 	%r405, %r222, 4;
	shl.b32 	%r406, %r404, 1;
	xor.b32  	%r407, %r406, %r405;
	xor.b32  	%r408, %r407, %r404;
	xor.b32  	%r223, %r408, %r222;
	add.s32 	%r409, %r572, %r223;
	add.s32 	%r410, %r409, 724874;
	cvt.rn.f32.u32 	%f9, %r410;
	fma.rn.f32 	%f10, %f9, 0f2F800000, 0f2F000000;
	mul.f32 	%f11, %f10, %f10;
	fma.rn.f32 	%f12, %f8, %f8, %f11;
	setp.geu.f32 	%p30, %f12, 0f3F800000;
	@%p30 bra 	$L__BB0_53;
	atom.global.add.u32 	%r411, [%rd1], 1;
$L__BB0_53:
	shr.u32 	%r412, %r562, 2;
	xor.b32  	%r413, %r412, %r562;
	shl.b32 	%r414, %r223, 4;
	shl.b32 	%r415, %r413, 1;
	xor.b32  	%r416, %r414, %r415;
	xor.b32  	%r417, %r416, %r223;
	xor.b32  	%r224, %r417, %r413;
	add.s32 	%r418, %r572, %r224;
	add.s32 	%r419, %r418, 1087311;
	cvt.rn.f32.u32 	%f13, %r419;
	fma.rn.f32 	%f14, %f13, 0f2F800000, 0f2F000000;
	shr.u32 	%r420, %r559, 2;
	xor.b32  	%r421, %r420, %r559;
	shl.b32 	%r422, %r224, 4;
	shl.b32 	%r423, %r421, 1;
	xor.b32  	%r424, %r423, %r422;
	xor.b32  	%r425, %r424, %r421;
	xor.b32  	%r563, %r425, %r224;
	add.s32 	%r426, %r572, %r563;
	add.s32 	%r427, %r426, 1449748;
	cvt.rn.f32.u32 	%f15, %r427;
	fma.rn.f32 	%f16, %f15, 0f2F800000, 0f2F000000;
	mul.f32 	%f17, %f16, %f16;
	fma.rn.f32 	%f18, %f14, %f14, %f17;
	setp.geu.f32 	%p31, %f18, 0f3F800000;
	@%p31 bra 	$L__BB0_55;
	atom.global.add.u32 	%r428, [%rd1], 1;
$L__BB0_55:
	shr.u32 	%r429, %r560, 2;
	xor.b32  	%r430, %r429, %r560;
	shl.b32 	%r431, %r563, 4;
	shl.b32 	%r432, %r430, 1;
	xor.b32  	%r433, %r431, %r432;
	xor.b32  	%r434, %r433, %r563;
	xor.b32  	%r561, %r434, %r430;
	add.s32 	%r435, %r572, %r561;
	add.s32 	%r436, %r435, 1812185;
	cvt.rn.f32.u32 	%f19, %r436;
	fma.rn.f32 	%f20, %f19, 0f2F800000, 0f2F000000;
	shr.u32 	%r437, %r222, 2;
	xor.b32  	%r438, %r437, %r222;
	shl.b32 	%r439, %r561, 4;
	shl.b32 	%r440, %r438, 1;
	xor.b32  	%r441, %r440, %r439;
	xor.b32  	%r442, %r441, %r438;
	xor.b32  	%r562, %r442, %r561;
	add.s32 	%r443, %r572, %r562;
	add.s32 	%r444, %r443, 2174622;
	cvt.rn.f32.u32 	%f21, %r444;
	fma.rn.f32 	%f22, %f21, 0f2F800000, 0f2F000000;
	mul.f32 	%f23, %f22, %f22;
	fma.rn.f32 	%f24, %f20, %f20, %f23;
	setp.geu.f32 	%p32, %f24, 0f3F800000;
	@%p32 bra 	$L__BB0_57;
	atom.global.add.u32 	%r445, [%rd1], 1;
$L__BB0_57:
	shr.u32 	%r446, %r223, 2;
	xor.b32  	%r447, %r446, %r223;
	shl.b32 	%r448, %r562, 4;
	shl.b32 	%r449, %r447, 1;
	xor.b32  	%r450, %r448, %r449;
	xor.b32  	%r451, %r450, %r562;
	xor.b32  	%r559, %r451, %r447;
	add.s32 	%r452, %r572, %r559;
	add.s32 	%r453, %r452, 2537059;
	cvt.rn.f32.u32 	%f25, %r453;
	fma.rn.f32 	%f26, %f25, 0f2F800000, 0f2F000000;
	shr.u32 	%r454, %r224, 2;
	xor.b32  	%r455, %r454, %r224;
	shl.b32 	%r456, %r559, 4;
	shl.b32 	%r457, %r455, 1;
	xor.b32  	%r458, %r457, %r456;
	xor.b32  	%r459, %r458, %r455;
	xor.b32  	%r560, %r459, %r559;
	add.s32 	%r572, %r572, 2899496;
	add.s32 	%r460, %r560, %r572;
	cvt.rn.f32.u32 	%f27, %r460;
	fma.rn.f32 	%f28, %f27, 0f2F800000, 0f2F000000;
	mul.f32 	%f29, %f28, %f28;
	fma.rn.f32 	%f30, %f26, %f26, %f29;
	setp.geu.f32 	%p33, %f30, 0f3F800000;
	@%p33 bra 	$L__BB0_59;
	atom.global.add.u32 	%r461, [%rd1], 1;
$L__BB0_59:
	add.s32 	%r558, %r214, %r558;
	setp.lt.s32 	%p34, %r558, %r232;
	@%p34 bra 	$L__BB0_51;
$L__BB0_60:
	ret;

}


// ===== COMPILED SASS (sm_100) =====

	.target	sm_100

	.elftype	@"ET_EXEC"


//--------------------- .note.nv.tkinfo           --------------------------
	.section	.note.nv.tkinfo,"",@"SHT_NOTE"
	.sectionflags	@"SHF_NOTE_NV_TKINFO"
	.tkinfo
        /*0018*/ 	.word	0x00000002
        /*0030*/ 	.string	""
        /*0030*/ 	.string	"ptxas"
        /*0030*/ 	.string	"Cuda compilation tools, release 13.0, V13.0.88"
        /*0030*/ 	.string	"Build cuda_13.0.r13.0/compiler.36424714_0"
        /*0030*/ 	.string	"-arch sm_100 -m 64 "



//--------------------- .note.nv.cuinfo           --------------------------
	.section	.note.nv.cuinfo,"",@"SHT_NOTE"
	.sectionflags	@"SHF_NOTE_NV_CUINFO"
        /*0018*/ 	.short	0x0002
        /*001a*/ 	.short	0x0064
        /*001c*/ 	.short	0x0082
	.zero		2


//--------------------- .nv.info                  --------------------------
	.section	.nv.info,"",@"SHT_CUDA_INFO"
	.align	4


	//----- nvinfo : EIATTR_REGCOUNT
	.align		4
        /*0000*/ 	.byte	0x04, 0x2f
        /*0002*/ 	.short	(.L_10 - .L_9)
	.align		4
.L_9:
        /*0004*/ 	.word	index@(_Z2PiPiP17curandStateXORWOWyi)
        /*0008*/ 	.word	0x00000020


	//----- nvinfo : EIATTR_FRAME_SIZE
	.align		4
.L_10:
        /*000c*/ 	.byte	0x04, 0x11
        /*000e*/ 	.short	(.L_12 - .L_11)
	.align		4
.L_11:
        /*0010*/ 	.word	index@(_Z2PiPiP17curandStateXORWOWyi)
        /*0014*/ 	.word	0x00000000


	//----- nvinfo : EIATTR_MIN_STACK_SIZE
	.align		4
.L_12:
        /*0018*/ 	.byte	0x04, 0x12
        /*001a*/ 	.short	(.L_14 - .L_13)
	.align		4
.L_13:
        /*001c*/ 	.word	index@(_Z2PiPiP17curandStateXORWOWyi)
        /*0020*/ 	.word	0x00000000
.L_14:


//--------------------- .nv.compat                --------------------------
	.section	.nv.compat,"",@"SHT_CUDA_COMPAT_INFO"
	.align	4
        /*0000*/ 	.byte	0x02, 0x09, 0x00, 0x00, 0x02, 0x02, 0x01, 0x00, 0x02, 0x05, 0x05, 0x00, 0x03, 0x07, 0x01, 0x01
        /*0010*/ 	.byte	0x02, 0x03, 0x00, 0x00, 0x02, 0x06, 0x01, 0x00, 0x04, 0x0b, 0x08, 0x00, 0x01, 0x00, 0x00, 0x00
        /*0020*/ 	.byte	0x00, 0x00, 0x00, 0x00


//--------------------- .nv.info._Z2PiPiP17curandStateXORWOWyi --------------------------
	.section	.nv.info._Z2PiPiP17curandStateXORWOWyi,"",@"SHT_CUDA_INFO"
	.sectionflags	@""
	.align	4


	//----- nvinfo : EIATTR_CUDA_API_VERSION
	.align		4
        /*0000*/ 	.byte	0x04, 0x37
        /*0002*/ 	.short	(.L_16 - .L_15)
.L_15:
        /*0004*/ 	.word	0x00000082


	//----- nvinfo : EIATTR_KPARAM_INFO
	.align		4
.L_16:
        /*0008*/ 	.byte	0x04, 0x17
        /*000a*/ 	.short	(.L_18 - .L_17)
.L_17:
        /*000c*/ 	.word	0x00000000
        /*0010*/ 	.short	0x0003
        /*0012*/ 	.short	0x0018
        /*0014*/ 	.byte	0x00, 0xf0, 0x11, 0x00


	//----- nvinfo : EIATTR_KPARAM_INFO
	.align		4
.L_18:
        /*0018*/ 	.byte	0x04, 0x17
        /*001a*/ 	.short	(.L_20 - .L_19)
.L_19:
        /*001c*/ 	.word	0x00000000
        /*0020*/ 	.short	0x0002
        /*0022*/ 	.short	0x0010
        /*0024*/ 	.byte	0x00, 0xf0, 0x21, 0x00


	//----- nvinfo : EIATTR_KPARAM_INFO
	.align		4
.L_20:
        /*0028*/ 	.byte	0x04, 0x17
        /*002a*/ 	.short	(.L_22 - .L_21)
.L_21:
        /*002c*/ 	.word	0x00000000
        /*0030*/ 	.short	0x0001
        /*0032*/ 	.short	0x0008
        /*0034*/ 	.byte	0x00, 0xf5, 0x21, 0x00


	//----- nvinfo : EIATTR_KPARAM_INFO
	.align		4
.L_22:
        /*0038*/ 	.byte	0x04, 0x17
        /*003a*/ 	.short	(.L_24 - .L_23)
.L_23:
        /*003c*/ 	.word	0x00000000
        /*0040*/ 	.short	0x0000
        /*0042*/ 	.short	0x0000
        /*0044*/ 	.byte	0x00, 0xf5, 0x21, 0x00


	//----- nvinfo : EIATTR_SPARSE_MMA_MASK
	.align		4
.L_24:
        /*0048*/ 	.byte	0x03, 0x50
        /*004a*/ 	.short	0x0000


	//----- nvinfo : EIATTR_MAXREG_COUNT
	.align		4
        /*004c*/ 	.byte	0x03, 0x1b
        /*004e*/ 	.short	0x00ff


	//----- nvinfo : EIATTR_MERCURY_ISA_VERSION
	.align		4
        /*0050*/ 	.byte	0x03, 0x5f
        /*0052*/ 	.short	0x0101


	//----- nvinfo : EIATTR_INT_WARP_WIDE_INSTR_OFFSETS
	.align		4
        /*0054*/ 	.byte	0x04, 0x31
        /*0056*/ 	.short	(.L_26 - .L_25)


	//   ....[0]....
.L_25:
        /*0058*/ 	.word	0x00001370


	//   ....[1]....
        /*005c*/ 	.word	0x00001a10


	//   ....[2]....
        /*0060*/ 	.word	0x00001ab0


	//   ....[3]....
        /*0064*/ 	.word	0x00001b50


	//   ....[4]....
        /*0068*/ 	.word	0x00001bf0


	//----- nvinfo : EIATTR_VRC_CTA_INIT_COUNT
	.align		4
.L_26:
        /*006c*/ 	.byte	0x02, 0x4a
	.zero		1
	.zero		1


	//----- nvinfo : EIATTR_EXIT_INSTR_OFFSETS
	.align		4
        /*0070*/ 	.byte	0x04, 0x1c
        /*0072*/ 	.short	(.L_28 - .L_27)


	//   ....[0]....
.L_27:
        /*0074*/ 	.word	0x00000f10


	//   ....[1]....
        /*0078*/ 	.word	0x00001460


	//   ....[2]....
        /*007c*/ 	.word	0x00001c80


	//----- nvinfo : EIATTR_CRS_STACK_SIZE
	.align		4
.L_28:
        /*0080*/ 	.byte	0x04, 0x1e
        /*0082*/ 	.short	(.L_30 - .L_29)
.L_29:
        /*0084*/ 	.word	0x00000000


	//----- nvinfo : EIATTR_CBANK_PARAM_SIZE
	.align		4
.L_30:
        /*0088*/ 	.byte	0x03, 0x19
        /*008a*/ 	.short	0x001c


	//----- nvinfo : EIATTR_PARAM_CBANK
	.align		4
        /*008c*/ 	.byte	0x04, 0x0a
        /*008e*/ 	.short	(.L_32 - .L_31)
	.align		4
.L_31:
        /*0090*/ 	.word	index@(.nv.constant0._Z2PiPiP17curandStateXORWOWyi)
        /*0094*/ 	.short	0x0380
        /*0096*/ 	.short	0x001c


	//----- nvinfo : EIATTR_SW_WAR
	.align		4
.L_32:
        /*0098*/ 	.byte	0x04, 0x36
        /*009a*/ 	.short	(.L_34 - .L_33)
.L_33:
        /*009c*/ 	.word	0x00000008
.L_34:


//--------------------- .nv.callgraph             --------------------------
	.section	.nv.callgraph,"",@"SHT_CUDA_CALLGRAPH"
	.align	4
	.sectionentsize	8
	.align		4
        /*0000*/ 	.word	0x00000000
	.align		4
        /*0004*/ 	.word	0xffffffff
	.align		4
        /*0008*/ 	.word	0x00000000
	.align		4
        /*000c*/ 	.word	0xfffffffe
	.align		4
        /*0010*/ 	.word	0x00000000
	.align		4
        /*0014*/ 	.word	0xfffffffd
	.align		4
        /*0018*/ 	.word	0x00000000
	.align		4
        /*001c*/ 	.word	0xfffffffc


//--------------------- .nv.constant4             --------------------------
	.section	.nv.constant4,"a",@progbits
	.align	8
	.align		8
.nv.constant4:
        /*0000*/ 	.dword	precalc_xorwow_matrix
	.align		8
        /*0008*/ 	.dword	precalc_xorwow_offset_matrix
	.align		8
        /*0010*/ 	.dword	mrg32k3aM1
	.align		8
        /*0018*/ 	.dword	mrg32k3aM2
	.align		8
        /*0020*/ 	.dword	mrg32k3aM1SubSeq
	.align		8
        /*0028*/ 	.dword	mrg32k3aM2SubSeq
	.align		8
        /*0030*/ 	.dword	mrg32k3aM1Seq
	.align		8
        /*0038*/ 	.dword	mrg32k3aM2Seq


//--------------------- .nv.constant3             --------------------------
	.section	.nv.constant3,"a",@progbits
	.align	8
.nv.constant3:
	.type		__cr_lgamma_table,@object
	.size		__cr_lgamma_table,(.L_8 - __cr_lgamma_table)
__cr_lgamma_table:
        /*0000*/ 	.byte	0x00, 0x00, 0x00, 0x00, 0x00, 0x00, 0x00, 0x00, 0x00, 0x00, 0x00, 0x00, 0x00, 0x00, 0x00, 0x00
        /*0010*/ 	.byte	0xef, 0x39, 0xfa, 0xfe, 0x42, 0x2e, 0xe6, 0x3f, 0x02, 0x20, 0x2a, 0xfa, 0x0b, 0xab, 0xfc, 0x3f
        /*0020*/ 	.byte	0xf9, 0x2c, 0x92, 0x7c, 0xa7, 0x6c, 0x09, 0x40, 0xc9, 0x79, 0x44, 0x3c, 0x64, 0x26, 0x13, 0x40
        /*0030*/ 	.byte	0xca, 0x01, 0xcf, 0x3a, 0x27, 0x51, 0x1a, 0x40, 0x30, 0xcc, 0x2d, 0xf3, 0xe1, 0x0c, 0x21, 0x40
        /*0040*/ 	.byte	0x0d, 0xb7, 0xfc, 0x82, 0x8e, 0x35, 0x25, 0x40
.L_8:


//--------------------- .text._Z2PiPiP17curandStateXORWOWyi --------------------------
	.section	.text._Z2PiPiP17curandStateXORWOWyi,"ax",@progbits
	.align	128
        .global         _Z2PiPiP17curandStateXORWOWyi
        .type           _Z2PiPiP17curandStateXORWOWyi,@function
        .size           _Z2PiPiP17curandStateXORWOWyi,(.L_x_24 - _Z2PiPiP17curandStateXORWOWyi)
        .other          _Z2PiPiP17curandStateXORWOWyi,@"STO_CUDA_ENTRY STV_DEFAULT"
_Z2PiPiP17curandStateXORWOWyi:
.text._Z2PiPiP17curandStateXORWOWyi:
[----:B------:R-:W-:Y:S01]  /*0000*/  LDC R1, c[0x0][0x37c] ;  /* 0x0000df00ff017b82 */ /* 0x000fe20000000800 */
[----:B------:R-:W0:Y:S07]  /*0010*/  S2R R15, SR_TID.X ;  /* 0x00000000000f7919 */ /* 0x000e2e0000002100 */
[----:B------:R-:W1:Y:S01]  /*0020*/  LDC.64 R4, c[0x0][0x390] ;  /* 0x0000e400ff047b82 */ /* 0x000e620000000a00 */
[----:B------:R-:W2:Y:S01]  /*0030*/  LDCU.64 UR4, c[0x0][0x358] ;  /* 0x00006b00ff0477ac */ /* 0x000ea20008000a00 */
[----:B------:R-:W-:Y:S06]  /*0040*/  BSSY.RECONVERGENT B0, `(.L_x_0) ;  /* 0x00000e7000007945 */ /* 0x000fec0003800200 */
[----:B------:R-:W0:Y:S08]  /*0050*/  S2UR UR6, SR_CTAID.X ;  /* 0x00000000000679c3 */ /* 0x000e300000002500 */
[----:B------:R-:W0:Y:S08]  /*0060*/  LDC R12, c[0x0][0x360] ;  /* 0x0000d800ff0c7b82 */ /* 0x000e300000000800 */
[----:B------:R-:W3:Y:S01]  /*0070*/  LDC.64 R2, c[0x0][0x388] ;  /* 0x0000e200ff027b82 */ /* 0x000ee20000000a00 */
[----:B-1----:R-:W-:-:S02]  /*0080*/  LOP3.LUT R0, R4, 0xaad26b49, RZ, 0x3c, !PT ;  /* 0xaad26b4904007812 */ /* 0x002fc400078e3cff */
[----:B------:R-:W-:-:S03]  /*0090*/  LOP3.LUT R4, R5, 0xf7dcefdd, RZ, 0x3c, !PT ;  /* 0xf7dcefdd05047812 */ /* 0x000fc600078e3cff */
[----:B------:R-:W-:Y:S02]  /*00a0*/  IMAD R0, R0, 0x4182bed5, RZ ;  /* 0x4182bed500007824 */ /* 0x000fe400078e02ff */
[----:B------:R-:W-:Y:S02]  /*00b0*/  IMAD R5, R4, -0x658354e5, RZ ;  /* 0x9a7cab1b04057824 */ /* 0x000fe400078e02ff */
[C---:B------:R-:W-:Y:S01]  /*00c0*/  VIADD R7, R0.reuse, 0x75bcd15 ;  /* 0x075bcd1500077836 */ /* 0x040fe20000000000 */
[C---:B------:R-:W-:Y:S01]  /*00d0*/  LOP3.LUT R8, R0.reuse, 0x159a55e5, RZ, 0x3c, !PT ;  /* 0x159a55e500087812 */ /* 0x040fe200078e3cff */
[C---:B------:R-:W-:Y:S01]  /*00e0*/  VIADD R11, R0.reuse, 0x583f19 ;  /* 0x00583f19000b7836 */ /* 0x040fe20000000000 */
[----:B------:R-:W-:Y:S01]  /*00f0*/  IADD3 R6, PT, PT, R0, 0x64f0c9, R5 ;  /* 0x0064f0c900067810 */ /* 0x000fe20007ffe005 */
[C---:B------:R-:W-:Y:S01]  /*0100*/  VIADD R9, R5.reuse, 0x1f123bb5 ;  /* 0x1f123bb505097836 */ /* 0x040fe20000000000 */
[----:B------:R-:W-:Y:S01]  /*0110*/  LOP3.LUT R10, R5, 0x5491333, RZ, 0x3c, !PT ;  /* 0x05491333050a7812 */ /* 0x000fe200078e3cff */
[----:B0-----:R-:W-:Y:S01]  /*0120*/  IMAD R15, R12, UR6, R15 ;  /* 0x000000060c0f7c24 */ /* 0x001fe2000f8e020f */
[----:B------:R-:W0:Y:S03]  /*0130*/  LDCU UR6, c[0x0][0x370] ;  /* 0x00006e00ff0677ac */ /* 0x000e260008000800 */
[----:B------:R-:W-:Y:S01]  /*0140*/  IMAD.MOV.U32 R0, RZ, RZ, R15 ;  /* 0x000000ffff007224 */ /* 0x000fe200078e000f */
[C---:B------:R-:W-:Y:S01]  /*0150*/  ISETP.NE.AND P0, PT, R15.reuse, RZ, PT ;  /* 0x000000ff0f00720c */ /* 0x040fe20003f05270 */
[----:B---3--:R-:W-:-:S05]  /*0160*/  IMAD.WIDE R2, R15, 0x30, R2 ;  /* 0x000000300f027825 */ /* 0x008fca00078e0202 */
[----:B--2---:R1:W-:Y:S04]  /*0170*/  STG.E.64 desc[UR4][R2.64], R6 ;  /* 0x0000000602007986 */ /* 0x0043e8000c101b04 */
[----:B------:R1:W-:Y:S01]  /*0180*/  STG.E.64 desc[UR4][R2.64+0x8], R8 ;  /* 0x0000080802007986 */ /* 0x0003e2000c101b04 */
[----:B0-----:R-:W-:-:S03]  /*0190*/  IMAD R13, R12, UR6, RZ ;  /* 0x000000060c0d7c24 */ /* 0x001fc6000f8e02ff */
[----:B------:R1:W-:Y:S01]  /*01a0*/  STG.E.64 desc[UR4][R2.64+0x10], R10 ;  /* 0x0000100a02007986 */ /* 0x0003e2000c101b04 */
[----:B------:R-:W-:Y:S05]  /*01b0*/  @!P0 BRA `(.L_x_1) ;  /* 0x0000000c003c8947 */ /* 0x000fea0003800000 */
[----:B------:R-:W-:Y:S01]  /*01c0*/  SHF.R.S32.HI R12, RZ, 0x1f, R15 ;  /* 0x0000001fff0c7819 */ /* 0x000fe2000001140f */
[----:B------:R-:W-:-:S07]  /*01d0*/  IMAD.MOV.U32 R14, RZ, RZ, RZ ;  /* 0x000000ffff0e7224 */ /* 0x000fce00078e00ff */
.L_x_7:
[----:B------:R-:W-:Y:S01]  /*01e0*/  LOP3.LUT R16, R15, 0x3, RZ, 0xc0, !PT ;  /* 0x000000030f107812 */ /* 0x000fe200078ec0ff */
[----:B------:R-:W-:Y:S03]  /*01f0*/  BSSY.RECONVERGENT B1, `(.L_x_2) ;  /* 0x00000c5000017945 */ /* 0x000fe60003800200 */
[----:B------:R-:W-:-:S04]  /*0200*/  ISETP.NE.U32.AND P0, PT, R16, RZ, PT ;  /* 0x000000ff1000720c */ /* 0x000fc80003f05070 */
[----:B------:R-:W-:-:S13]  /*0210*/  ISETP.NE.AND.EX P0, PT, RZ, RZ, PT, P0 ;  /* 0x000000ffff00720c */ /* 0x000fda0003f05300 */
[----:B0-----:R-:W-:Y:S05]  /*0220*/  @!P0 BRA `(.L_x_3) ;  /* 0x0000000c00048947 */ /* 0x001fea0003800000 */
[----:B-1----:R-:W0:Y:S01]  /*0230*/  LDC.64 R8, c[0x4][RZ] ;  /* 0x01000000ff087b82 */ /* 0x002e220000000a00 */
[----:B------:R-:W-:Y:S02]  /*0240*/  IMAD.MOV.U32 R17, RZ, RZ, RZ ;  /* 0x000000ffff117224 */ /* 0x000fe400078e00ff */
[----:B0-----:R-:W-:-:S07]  /*0250*/  IMAD.WIDE.U32 R8, R14, 0xc80, R8 ;  /* 0x00000c800e087825 */ /* 0x001fce00078e0008 */
.L_x_6:
[----:B0-----:R-:W-:Y:S01]  /*0260*/  IMAD.MOV.U32 R19, RZ, RZ, RZ ;  /* 0x000000ffff137224 */ /* 0x001fe200078e00ff */
[----:B------:R-:W-:Y:S01]  /*0270*/  CS2R R6, SRZ ;  /* 0x0000000000067805 */ /* 0x000fe2000001ff00 */
[----:B------:R-:W-:Y:S01]  /*0280*/  IMAD.MOV.U32 R21, RZ, RZ, RZ ;  /* 0x000000ffff157224 */ /* 0x000fe200078e00ff */
[----:B------:R-:W-:-:S07]  /*0290*/  CS2R R4, SRZ ;  /* 0x0000000000047805 */ /* 0x000fce000001ff00 */
.L_x_5:
[----:B------:R-:W-:-:S05]  /*02a0*/  IMAD.WIDE.U32 R10, R21, 0x4, R2 ;  /* 0x00000004150a7825 */ /* 0x000fca00078e0002 */
[----:B------:R0:W5:Y:S01]  /*02b0*/  LDG.E R18, desc[UR4][R10.64+0x4] ;  /* 0x000004040a127981 */ /* 0x000162000c1e1900 */
[----:B------:R-:W-:Y:S02]  /*02c0*/  IMAD.SHL.U32 R20, R21, 0x20, RZ ;  /* 0x0000002015147824 */ /* 0x000fe400078e00ff */
[----:B------:R-:W-:-:S07]  /*02d0*/  IMAD.MOV.U32 R23, RZ, RZ, RZ ;  /* 0x000000ffff177224 */ /* 0x000fce00078e00ff */
.L_x_4:
[----:B-----5:R-:W-:Y:S01]  /*02e0*/  SHF.R.U32.HI R24, RZ, R23, R18 ;  /* 0x00000017ff187219 */ /* 0x020fe20000011612 */
[----:B0-----:R-:W-:-:S03]  /*02f0*/  IMAD.IADD R10, R20, 0x1, R23 ;  /* 0x00000001140a7824 */ /* 0x001fc600078e0217 */
[----:B------:R-:W-:-:S04]  /*0300*/  LOP3.LUT R11, R24, 0x1, RZ, 0xc0, !PT ;  /* 0x00000001180b7812 */ /* 0x000fc800078ec0ff */
[----:B------:R-:W-:Y:S01]  /*0310*/  ISETP.NE.U32.AND P0, PT, R11, 0x1, PT ;  /* 0x000000010b00780c */ /* 0x000fe20003f05070 */
[----:B------:R-:W-:-:S03]  /*0320*/  IMAD R11, R10, 0x5, RZ ;  /* 0x000000050a0b7824 */ /* 0x000fc600078e02ff */
[----:B------:R-:W-:Y:S01]  /*0330*/  R2P PR, R24, 0x7e ;  /* 0x0000007e18007804 */ /* 0x000fe20000000000 */
[----:B------:R-:W-:-:S08]  /*0340*/  IMAD.WIDE.U32 R10, R11, 0x4, R8 ;  /* 0x000000040b0a7825 */ /* 0x000fd000078e0008 */
[----:B------:R-:W2:Y:S04]  /*0350*/  @!P0 LDG.E R26, desc[UR4][R10.64+0x10] ;  /* 0x000010040a1a8981 */ /* 0x000ea8000c1e1900 */
[----:B------:R-:W3:Y:S04]  /*0360*/  @P1 LDG.E R28, desc[UR4][R10.64+0x24] ;  /* 0x000024040a1c1981 */ /* 0x000ee8000c1e1900 */
[----:B------:R-:W4:Y:S04]  /*0370*/  @!P0 LDG.E R22, desc[UR4][R10.64] ;  /* 0x000000040a168981 */ /* 0x000f28000c1e1900 */
[----:B------:R-:W4:Y:S04]  /*0380*/  @P2 LDG.E R25, desc[UR4][R10.64+0x38] ;  /* 0x000038040a192981 */ /* 0x000f28000c1e1900 */
[----:B------:R-:W4:Y:S01]  /*0390*/  @P1 LDG.E R27, desc[UR4][R10.64+0x20] ;  /* 0x000020040a1b1981 */ /* 0x000f22000c1e1900 */
[----:B--2---:R-:W-:-:S03]  /*03a0*/  @!P0 LOP3.LUT R7, R7, R26, RZ, 0x3c, !PT ;  /* 0x0000001a07078212 */ /* 0x004fc600078e3cff */
[----:B------:R-:W2:Y:S01]  /*03b0*/  @P3 LDG.E R26, desc[UR4][R10.64+0x4c] ;  /* 0x00004c040a1a3981 */ /* 0x000ea2000c1e1900 */
[----:B---3--:R-:W-:-:S03]  /*03c0*/  @P1 LOP3.LUT R7, R7, R28, RZ, 0x3c, !PT ;  /* 0x0000001c07071212 */ /* 0x008fc600078e3cff */
[----:B------:R-:W3:Y:S01]  /*03d0*/  @P4 LDG.E R28, desc[UR4][R10.64+0x60] ;  /* 0x000060040a1c4981 */ /* 0x000ee2000c1e1900 */
[----:B----4-:R-:W-:-:S03]  /*03e0*/  @!P0 LOP3.LUT R19, R19, R22, RZ, 0x3c, !PT ;  /* 0x0000001613138212 */ /* 0x010fc600078e3cff */
[----:B------:R-:W4:Y:S01]  /*03f0*/  @!P0 LDG.E R22, desc[UR4][R10.64+0x8] ;  /* 0x000008040a168981 */ /* 0x000f22000c1e1900 */
[----:B------:R-:W-:-:S03]  /*0400*/  @P2 LOP3.LUT R7, R7, R25, RZ, 0x3c, !PT ;  /* 0x0000001907072212 */ /* 0x000fc600078e3cff */
[----:B------:R-:W3:Y:S01]  /*0410*/  @!P0 LDG.E R25, desc[UR4][R10.64+0x4] ;  /* 0x000004040a198981 */ /* 0x000ee2000c1e1900 */
[----:B--2---:R-:W-:-:S03]  /*0420*/  @P3 LOP3.LUT R7, R7, R26, RZ, 0x3c, !PT ;  /* 0x0000001a07073212 */ /* 0x004fc600078e3cff */
[----:B------:R-:W2:Y:S01]  /*0430*/  @P5 LDG.E R26, desc[UR4][R10.64+0x74] ;  /* 0x000074040a1a5981 */ /* 0x000ea2000c1e1900 */
[----:B----4-:R-:W-:-:S03]  /*0440*/  @!P0 LOP3.LUT R5, R5, R22, RZ, 0x3c, !PT ;  /* 0x0000001605058212 */ /* 0x010fc600078e3cff */
[----:B------:R-:W4:Y:S01]  /*0450*/  @P1 LDG.E R22, desc[UR4][R10.64+0x14] ;  /* 0x000014040a161981 */ /* 0x000f22000c1e1900 */
[----:B---3--:R-:W-:-:S03]  /*0460*/  @!P0 LOP3.LUT R4, R4, R25, RZ, 0x3c, !PT ;  /* 0x0000001904048212 */ /* 0x008fc600078e3cff */
[----:B------:R-:W3:Y:S01]  /*0470*/  @!P0 LDG.E R25, desc[UR4][R10.64+0xc] ;  /* 0x00000c040a198981 */ /* 0x000ee2000c1e1900 */
[----:B------:R-:W-:-:S03]  /*0480*/  @P4 LOP3.LUT R7, R7, R28, RZ, 0x3c, !PT ;  /* 0x0000001c07074212 */ /* 0x000fc600078e3cff */
[----:B------:R-:W3:Y:S01]  /*0490*/  @P6 LDG.E R28, desc[UR4][R10.64+0x88] ;  /* 0x000088040a1c6981 */ /* 0x000ee2000c1e1900 */
[----:B--2---:R-:W-:-:S03]  /*04a0*/  @P5 LOP3.LUT R7, R7, R26, RZ, 0x3c, !PT ;  /* 0x0000001a07075212 */ /* 0x004fc600078e3cff */
[----:B------:R-:W2:Y:S01]  /*04b0*/  @P2 LDG.E R26, desc[UR4][R10.64+0x28] ;  /* 0x000028040a1a2981 */ /* 0x000ea2000c1e1900 */
[----:B----4-:R-:W-:-:S03]  /*04c0*/  @P1 LOP3.LUT R19, R19, R22, RZ, 0x3c, !PT ;  /* 0x0000001613131212 */ /* 0x010fc600078e3cff */
[----:B------:R-:W4:Y:S01]  /*04d0*/  @P1 LDG.E R22, desc[UR4][R10.64+0x1c] ;  /* 0x00001c040a161981 */ /* 0x000f22000c1e1900 */
[----:B---3--:R-:W-:-:S03]  /*04e0*/  @!P0 LOP3.LUT R6, R6, R25, RZ, 0x3c, !PT ;  /* 0x0000001906068212 */ /* 0x008fc600078e3cff */
[----:B------:R-:W3:Y:S01]  /*04f0*/  @P1 LDG.E R25, desc[UR4][R10.64+0x18] ;  /* 0x000018040a191981 */ /* 0x000ee2000c1e1900 */
[----:B------:R-:W-:-:S03]  /*0500*/  @P1 LOP3.LUT R6, R6, R27, RZ, 0x3c, !PT ;  /* 0x0000001b06061212 */ /* 0x000fc600078e3cff */
[----:B------:R-:W3:Y:S01]  /*0510*/  @P2 LDG.E R27, desc[UR4][R10.64+0x34] ;  /* 0x000034040a1b2981 */ /* 0x000ee2000c1e1900 */
[----:B--2---:R-:W-:-:S03]  /*0520*/  @P2 LOP3.LUT R19, R19, R26, RZ, 0x3c, !PT ;  /* 0x0000001a13132212 */ /* 0x004fc600078e3cff */
[----:B------:R-:W2:Y:S01]  /*0530*/  @P3 LDG.E R26, desc[UR4][R10.64+0x3c] ;  /* 0x00003c040a1a3981 */ /* 0x000ea2000c1e1900 */
[----:B----4-:R-:W-:-:S03]  /*0540*/  @P1 LOP3.LUT R5, R5, R22, RZ, 0x3c, !PT ;  /* 0x0000001605051212 */ /* 0x010fc600078e3cff */
[----:B------:R-:W4:Y:S01]  /*0550*/  @P2 LDG.E R22, desc[UR4][R10.64+0x30] ;  /* 0x000030040a162981 */ /* 0x000f22000c1e1900 */
[----:B---3--:R-:W-:-:S03]  /*0560*/  @P1 LOP3.LUT R4, R4, R25, RZ, 0x3c, !PT ;  /* 0x0000001904041212 */ /* 0x008fc600078e3cff */
        /* <DEDUP_REMOVED lines=25> */
[----:B------:R-:W-:Y:S02]  /*0700*/  LOP3.LUT P0, RZ, R24, 0x80, RZ, 0xc0, !PT ;  /* 0x0000008018ff7812 */ /* 0x000fe4000780c0ff */
[----:B------:R-:W-:Y:S02]  /*0710*/  @P5 LOP3.LUT R6, R6, R27, RZ, 0x3c, !PT ;  /* 0x0000001b06065212 */ /* 0x000fe400078e3cff */
[----:B------:R-:W3:Y:S01]  /*0720*/  @P6 LDG.E R27, desc[UR4][R10.64+0x84] ;  /* 0x000084040a1b6981 */ /* 0x000ee2000c1e1900 */
[----:B--2---:R-:W-:-:S08]  /*0730*/  @P6 LOP3.LUT R19, R19, R26, RZ, 0x3c, !PT ;  /* 0x0000001a13136212 */ /* 0x004fd000078e3cff */
        /* <DEDUP_REMOVED lines=13> */
[----:B------:R-:W-:Y:S02]  /*0810*/  @P6 LOP3.LUT R7, R7, R28, RZ, 0x3c, !PT ;  /* 0x0000001c07076212 */ /* 0x000fe400078e3cff */
[----:B------:R-:W-:Y:S02]  /*0820*/  @P0 LOP3.LUT R6, R6, R27, RZ, 0x3c, !PT ;  /* 0x0000001b06060212 */ /* 0x000fe400078e3cff */
[----:B--2---:R-:W-:Y:S02]  /*0830*/  @P0 LOP3.LUT R7, R7, R26, RZ, 0x3c, !PT ;  /* 0x0000001a07070212 */ /* 0x004fe400078e3cff */
[----:B----4-:R-:W-:Y:S02]  /*0840*/  @P0 LOP3.LUT R5, R5, R22, RZ, 0x3c, !PT ;  /* 0x0000001605050212 */ /* 0x010fe400078e3cff */
[----:B---3--:R-:W-:Y:S02]  /*0850*/  @P0 LOP3.LUT R4, R4, R25, RZ, 0x3c, !PT ;  /* 0x0000001904040212 */ /* 0x008fe400078e3cff */
[----:B------:R-:W-:-:S13]  /*0860*/  R2P PR, R24.B1, 0x7f ;  /* 0x0000007f18007804 */ /* 0x000fda0000001000 */
[----:B------:R-:W2:Y:S04]  /*0870*/  @P0 LDG.E R25, desc[UR4][R10.64+0xa4] ;  /* 0x0000a4040a190981 */ /* 0x000ea8000c1e1900 */
[----:B------:R-:W3:Y:S04]  /*0880*/  @P0 LDG.E R22, desc[UR4][R10.64+0xa0] ;  /* 0x0000a0040a160981 */ /* 0x000ee8000c1e1900 */
[----:B------:R-:W4:Y:S04]  /*0890*/  @P0 LDG.E R26, desc[UR4][R10.64+0xa8] ;  /* 0x0000a8040a1a0981 */ /* 0x000f28000c1e1900 */
[----:B------:R-:W4:Y:S01]  /*08a0*/  @P1 LDG.E R27, desc[UR4][R10.64+0xb8] ;  /* 0x0000b8040a1b1981 */ /* 0x000f22000c1e1900 */
[----:B--2---:R-:W-:-:S03]  /*08b0*/  @P0 LOP3.LUT R4, R4, R25, RZ, 0x3c, !PT ;  /* 0x0000001904040212 */ /* 0x004fc600078e3cff */
[----:B------:R-:W2:Y:S01]  /*08c0*/  @P0 LDG.E R25, desc[UR4][R10.64+0xac] ;  /* 0x0000ac040a190981 */ /* 0x000ea2000c1e1900 */
[----:B---3--:R-:W-:-:S03]  /*08d0*/  @P0 LOP3.LUT R19, R19, R22, RZ, 0x3c, !PT ;  /* 0x0000001613130212 */ /* 0x008fc600078e3cff */
[----:B------:R-:W3:Y:S01]  /*08e0*/  @P0 LDG.E R22, desc[UR4][R10.64+0xb0] ;  /* 0x0000b0040a160981 */ /* 0x000ee2000c1e1900 */
[----:B----4-:R-:W-:-:S03]  /*08f0*/  @P0 LOP3.LUT R5, R5, R26, RZ, 0x3c, !PT ;  /* 0x0000001a05050212 */ /* 0x010fc600078e3cff */
[----:B------:R-:W4:Y:S01]  /*0900*/  @P1 LDG.E R26, desc[UR4][R10.64+0xb4] ;  /* 0x0000b4040a1a1981 */ /* 0x000f22000c1e1900 */
[----:B--2---:R-:W-:-:S03]  /*0910*/  @P0 LOP3.LUT R6, R6, R25, RZ, 0x3c, !PT ;  /* 0x0000001906060212 */ /* 0x004fc600078e3cff */
[----:B------:R-:W2:Y:S01]  /*0920*/  @P1 LDG.E R25, desc[UR4][R10.64+0xc0] ;  /* 0x0000c0040a191981 */ /* 0x000ea2000c1e1900 */
[----:B---3--:R-:W-:Y:S02]  /*0930*/  @P0 LOP3.LUT R7, R7, R22, RZ, 0x3c, !PT ;  /* 0x0000001607070212 */ /* 0x008fe400078e3cff */
[----:B------:R-:W-:Y:S01]  /*0940*/  LOP3.LUT P0, RZ, R24, 0x8000, RZ, 0xc0, !PT ;  /* 0x0000800018ff7812 */ /* 0x000fe2000780c0ff */
[----:B------:R-:W3:Y:S04]  /*0950*/  @P1 LDG.E R22, desc[UR4][R10.64+0xbc] ;  /* 0x0000bc040a161981 */ /* 0x000ee8000c1e1900 */
[----:B------:R-:W3:Y:S01]  /*0960*/  @P1 LDG.E R24, desc[UR4][R10.64+0xc4] ;  /* 0x0000c4040a181981 */ /* 0x000ee2000c1e1900 */
[----:B----4-:R-:W-:-:S03]  /*0970*/  @P1 LOP3.LUT R19, R19, R26, RZ, 0x3c, !PT ;  /* 0x0000001a13131212 */ /* 0x010fc600078e3cff */
[----:B------:R-:W4:Y:S01]  /*0980*/  @P2 LDG.E R26, desc[UR4][R10.64+0xc8] ;  /* 0x0000c8040a1a2981 */ /* 0x000f22000c1e1900 */
[----:B------:R-:W-:-:S03]  /*0990*/  @P1 LOP3.LUT R4, R4, R27, RZ, 0x3c, !PT ;  /* 0x0000001b04041212 */ /* 0x000fc600078e3cff */
[----:B------:R-:W4:Y:S04]  /*09a0*/  @P2 LDG.E R27, desc[UR4][R10.64+0xd4] ;  /* 0x0000d4040a1b2981 */ /* 0x000f28000c1e1900 */
[----:B------:R-:W4:Y:S01]  /*09b0*/  @P0 LDG.E R29, desc[UR4][R10.64+0x138] ;  /* 0x000138040a1d0981 */ /* 0x000f22000c1e1900 */
[----:B--2---:R-:W-:-:S03]  /*09c0*/  @P1 LOP3.LUT R6, R6, R25, RZ, 0x3c, !PT ;  /* 0x0000001906061212 */ /* 0x004fc600078e3cff */
[----:B------:R-:W2:Y:S01]  /*09d0*/  @P2 LDG.E R25, desc[UR4][R10.64+0xcc] ;  /* 0x0000cc040a192981 */ /* 0x000ea2000c1e1900 */
[----:B---3--:R-:W-:-:S03]  /*09e0*/  @P1 LOP3.LUT R5, R5, R22, RZ, 0x3c, !PT ;  /* 0x0000001605051212 */ /* 0x008fc600078e3cff */
[----:B------:R-:W3:Y:S01]  /*09f0*/  @P2 LDG.E R22, desc[UR4][R10.64+0xd0] ;  /* 0x0000d0040a162981 */ /* 0x000ee2000c1e1900 */
[----:B------:R-:W-:-:S03]  /*0a00*/  @P1 LOP3.LUT R7, R7, R24, RZ, 0x3c, !PT ;  /* 0x0000001807071212 */ /* 0x000fc600078e3cff */
[----:B------:R-:W3:Y:S01]  /*0a10*/  @P3 LDG.E R24, desc[UR4][R10.64+0xdc] ;  /* 0x0000dc040a183981 */ /* 0x000ee2000c1e1900 */
[----:B----4-:R-:W-:-:S03]  /*0a20*/  @P2 LOP3.LUT R19, R19, R26, RZ, 0x3c, !PT ;  /* 0x0000001a13132212 */ /* 0x010fc600078e3cff */
[----:B------:R-:W4:Y:S01]  /*0a30*/  @P4 LDG.E R26, desc[UR4][R10.64+0xf0] ;  /* 0x0000f0040a1a4981 */ /* 0x000f22000c1e1900 */
[----:B--2---:R-:W-:-:S03]  /*0a40*/  @P2 LOP3.LUT R4, R4, R25, RZ, 0x3c, !PT ;  /* 0x0000001904042212 */ /* 0x004fc600078e3cff */
[----:B------:R-:W2:Y:S01]  /*0a50*/  @P3 LDG.E R25, desc[UR4][R10.64+0xe0] ;  /* 0x0000e0040a193981 */ /* 0x000ea2000c1e1900 */
[----:B---3--:R-:W-:-:S03]  /*0a60*/  @P2 LOP3.LUT R5, R5, R22, RZ, 0x3c, !PT ;  /* 0x0000001605052212 */ /* 0x008fc600078e3cff */
[----:B------:R-:W3:Y:S01]  /*0a70*/  @P2 LDG.E R22, desc[UR4][R10.64+0xd8] ;  /* 0x0000d8040a162981 */ /* 0x000ee2000c1e1900 */
[----:B------:R-:W-:-:S03]  /*0a80*/  @P3 LOP3.LUT R19, R19, R24, RZ, 0x3c, !PT ;  /* 0x0000001813133212 */ /* 0x000fc600078e3cff */
[----:B------:R-:W4:Y:S01]  /*0a90*/  @P3 LDG.E R24, desc[UR4][R10.64+0xe4] ;  /* 0x0000e4040a183981 */ /* 0x000f22000c1e1900 */
[----:B--2---:R-:W-:-:S03]  /*0aa0*/  @P3 LOP3.LUT R4, R4, R25, RZ, 0x3c, !PT ;  /* 0x0000001904043212 */ /* 0x004fc600078e3cff */
[----:B------:R-:W2:Y:S01]  /*0ab0*/  @P3 LDG.E R25, desc[UR4][R10.64+0xe8] ;  /* 0x0000e8040a193981 */ /* 0x000ea2000c1e1900 */
[----:B---3--:R-:W-:-:S03]  /*0ac0*/  @P2 LOP3.LUT R7, R7, R22, RZ, 0x3c, !PT ;  /* 0x0000001607072212 */ /* 0x008fc600078e3cff */
[----:B------:R-:W3:Y:S01]  /*0ad0*/  @P3 LDG.E R22, desc[UR4][R10.64+0xec] ;  /* 0x0000ec040a163981 */ /* 0x000ee2000c1e1900 */
[----:B----4-:R-:W-:-:S03]  /*0ae0*/  @P3 LOP3.LUT R5, R5, R24, RZ, 0x3c, !PT ;  /* 0x0000001805053212 */ /* 0x010fc600078e3cff */
[----:B------:R-:W4:Y:S01]  /*0af0*/  @P5 LDG.E R24, desc[UR4][R10.64+0x104] ;  /* 0x000104040a185981 */ /* 0x000f22000c1e1900 */
[----:B------:R-:W-:Y:S02]  /*0b00*/  @P2 LOP3.LUT R6, R6, R27, RZ, 0x3c, !PT ;  /* 0x0000001b06062212 */ /* 0x000fe400078e3cff */
[----:B------:R-:W-:Y:S01]  /*0b10*/  @P4 LOP3.LUT R19, R19, R26, RZ, 0x3c, !PT ;  /* 0x0000001a13134212 */ /* 0x000fe200078e3cff */
        /* <DEDUP_REMOVED lines=10> */
[----:B---3--:R-:W-:-:S03]  /*0bc0*/  @P4 LOP3.LUT R5, R5, R22, RZ, 0x3c, !PT ;  /* 0x0000001605054212 */ /* 0x008fc600078e3cff */
[----:B------:R-:W3:Y:S01]  /*0bd0*/  @P5 LDG.E R22, desc[UR4][R10.64+0x10c] ;  /* 0x00010c040a165981 */ /* 0x000ee2000c1e1900 */
[----:B----4-:R-:W-:-:S03]  /*0be0*/  @P4 LOP3.LUT R7, R7, R24, RZ, 0x3c, !PT ;  /* 0x0000001807074212 */ /* 0x010fc600078e3cff */
[----:B------:R-:W4:Y:S01]  /*0bf0*/  @P5 LDG.E R24, desc[UR4][R10.64+0x114] ;  /* 0x000114040a185981 */ /* 0x000f22000c1e1900 */
        /* <DEDUP_REMOVED lines=18> */
[----:B------:R-:W-:-:S05]  /*0d20*/  VIADD R23, R23, 0x10 ;  /* 0x0000001017177836 */ /* 0x000fca0000000000 */
[----:B------:R-:W-:Y:S02]  /*0d30*/  ISETP.NE.AND P1, PT, R23, 0x20, PT ;  /* 0x000000201700780c */ /* 0x000fe40003f25270 */
[----:B------:R-:W-:Y:S02]  /*0d40*/  @P0 LOP3.LUT R19, R19, R26, RZ, 0x3c, !PT ;  /* 0x0000001a13130212 */ /* 0x000fe400078e3cff */
[----:B------:R-:W-:Y:S02]  /*0d50*/  @P0 LOP3.LUT R4, R4, R27, RZ, 0x3c, !PT ;  /* 0x0000001b04040212 */ /* 0x000fe400078e3cff */
[----:B--2---:R-:W-:-:S04]  /*0d60*/  @P6 LOP3.LUT R6, R6, R25, RZ, 0x3c, !PT ;  /* 0x0000001906066212 */ /* 0x004fc800078e3cff */
[----:B------:R-:W-:Y:S02]  /*0d70*/  @P0 LOP3.LUT R6, R6, R29, RZ, 0x3c, !PT ;  /* 0x0000001d06060212 */ /* 0x000fe400078e3cff */
[----:B---3--:R-:W-:Y:S02]  /*0d80*/  @P0 LOP3.LUT R5, R5, R22, RZ, 0x3c, !PT ;  /* 0x0000001605050212 */ /* 0x008fe400078e3cff */
[----:B----4-:R-:W-:Y:S01]  /*0d90*/  @P0 LOP3.LUT R7, R7, R24, RZ, 0x3c, !PT ;  /* 0x0000001807070212 */ /* 0x010fe200078e3cff */
[----:B------:R-:W-:Y:S06]  /*0da0*/  @P1 BRA `(.L_x_4) ;  /* 0xfffffff4004c1947 */ /* 0x000fec000383ffff */
[----:B------:R-:W-:-:S05]  /*0db0*/  VIADD R21, R21, 0x1 ;  /* 0x0000000115157836 */ /* 0x000fca0000000000 */
[----:B------:R-:W-:-:S13]  /*0dc0*/  ISETP.NE.AND P0, PT, R21, 0x5, PT ;  /* 0x000000051500780c */ /* 0x000fda0003f05270 */
[----:B------:R-:W-:Y:S05]  /*0dd0*/  @P0 BRA `(.L_x_5) ;  /* 0xfffffff400300947 */ /* 0x000fea000383ffff */
[----:B------:R0:W-:Y:S01]  /*0de0*/  STG.E.64 desc[UR4][R2.64+0x8], R4 ;  /* 0x0000080402007986 */ /* 0x0001e2000c101b04 */
[----:B------:R-:W-:-:S03]  /*0df0*/  VIADD R17, R17, 0x1 ;  /* 0x0000000111117836 */ /* 0x000fc60000000000 */
[----:B------:R0:W-:Y:S02]  /*0e00*/  STG.E.64 desc[UR4][R2.64+0x10], R6 ;  /* 0x0000100602007986 */ /* 0x0001e4000c101b04 */
[----:B------:R-:W-:Y:S02]  /*0e10*/  ISETP.GE.U32.AND P0, PT, R17, R16, PT ;  /* 0x000000101100720c */ /* 0x000fe40003f06070 */
[----:B------:R0:W-:Y:S11]  /*0e20*/  STG.E desc[UR4][R2.64+0x4], R19 ;  /* 0x0000041302007986 */ /* 0x0001f6000c101904 */
[----:B------:R-:W-:Y:S05]  /*0e30*/  @!P0 BRA `(.L_x_6) ;  /* 0xfffffff400088947 */ /* 0x000fea000383ffff */
.L_x_3:
[----:B------:R-:W-:Y:S05]  /*0e40*/  BSYNC.RECONVERGENT B1 ;  /* 0x0000000000017941 */ /* 0x000fea0003800200 */
.L_x_2:
[C---:B------:R-:W-:Y:S01]  /*0e50*/  ISETP.GT.U32.AND P0, PT, R15.reuse, 0x3, PT ;  /* 0x000000030f00780c */ /* 0x040fe20003f04070 */
[----:B------:R-:W-:Y:S01]  /*0e60*/  VIADD R14, R14, 0x1 ;  /* 0x000000010e0e7836 */ /* 0x000fe20000000000 */
[--C-:B------:R-:W-:Y:S02]  /*0e70*/  SHF.R.U64 R15, R15, 0x2, R12.reuse ;  /* 0x000000020f0f7819 */ /* 0x100fe4000000120c */
[----:B------:R-:W-:Y:S02]  /*0e80*/  ISETP.GT.U32.AND.EX P0, PT, R12, RZ, PT, P0 ;  /* 0x000000ff0c00720c */ /* 0x000fe40003f04100 */
[----:B------:R-:W-:-:S11]  /*0e90*/  SHF.R.U32.HI R12, RZ, 0x2, R12 ;  /* 0x00000002ff0c7819 */ /* 0x000fd6000001160c */
[----:B------:R-:W-:Y:S05]  /*0ea0*/  @P0 BRA `(.L_x_7) ;  /* 0xfffffff000cc0947 */ /* 0x000fea000383ffff */
.L_x_1:
[----:B------:R-:W-:Y:S05]  /*0eb0*/  BSYNC.RECONVERGENT B0 ;  /* 0x0000000000007941 */ /* 0x000fea0003800200 */
.L_x_0:
[----:B------:R-:W2:Y:S01]  /*0ec0*/  LDCU UR6, c[0x0][0x398] ;  /* 0x00007300ff0677ac */ /* 0x000ea20008000800 */
[----:B------:R3:W-:Y:S04]  /*0ed0*/  STG.E.64 desc[UR4][R2.64+0x18], RZ ;  /* 0x000018ff02007986 */ /* 0x0007e8000c101b04 */
[----:B------:R3:W-:Y:S04]  /*0ee0*/  STG.E desc[UR4][R2.64+0x20], RZ ;  /* 0x000020ff02007986 */ /* 0x0007e8000c101904 */
[----:B------:R3:W-:Y:S01]  /*0ef0*/  STG.E.64 desc[UR4][R2.64+0x28], RZ ;  /* 0x000028ff02007986 */ /* 0x0007e2000c101b04 */
[----:B--2---:R-:W-:-:S13]  /*0f00*/  ISETP.GE.AND P0, PT, R0, UR6, PT ;  /* 0x0000000600007c0c */ /* 0x004fda000bf06270 */
[----:B---3--:R-:W-:Y:S05]  /*0f10*/  @P0 EXIT ;  /* 0x000000000000094d */ /* 0x008fea0003800000 */
[----:B------:R-:W2:Y:S01]  /*0f20*/  I2F.U32.RP R14, R13 ;  /* 0x0000000d000e7306 */ /* 0x000ea20000209000 */
[----:B0-----:R-:W5:Y:S04]  /*0f30*/  LDG.E.64 R4, desc[UR4][R2.64] ;  /* 0x0000000402047981 */ /* 0x001f68000c1e1b00 */
[----:B-1----:R-:W5:Y:S04]  /*0f40*/  LDG.E.64 R6, desc[UR4][R2.64+0x8] ;  /* 0x0000080402067981 */ /* 0x002f68000c1e1b00 */
[----:B------:R0:W5:Y:S01]  /*0f50*/  LDG.E.64 R8, desc[UR4][R2.64+0x10] ;  /* 0x0000100402087981 */ /* 0x000162000c1e1b00 */
[C---:B------:R-:W-:Y:S01]  /*0f60*/  IMAD.IADD R12, R13.reuse, 0x1, R0 ;  /* 0x000000010d0c7824 */ /* 0x040fe200078e0200 */
[----:B------:R-:W-:Y:S01]  /*0f70*/  ISETP.NE.U32.AND P2, PT, R13, RZ, PT ;  /* 0x000000ff0d00720c */ /* 0x000fe20003f45070 */
[----:B------:R-:W-:Y:S01]  /*0f80*/  IMAD.MOV R17, RZ, RZ, -R13 ;  /* 0x000000ffff117224 */ /* 0x000fe200078e0a0d */
[----:B------:R-:W-:Y:S01]  /*0f90*/  BSSY.RECONVERGENT B0, `(.L_x_8) ;  /* 0x000004a000007945 */ /* 0x000fe20003800200 */
[----:B--2---:R-:W1:Y:S01]  /*0fa0*/  MUFU.RCP R14, R14 ;  /* 0x0000000e000e7308 */ /* 0x004e620000001000 */
[----:B------:R-:W-:-:S02]  /*0fb0*/  ISETP.GE.AND P0, PT, R12, UR6, PT ;  /* 0x000000060c007c0c */ /* 0x000fc4000bf06270 */
[----:B------:R-:W-:Y:S02]  /*0fc0*/  VIMNMX R15, PT, PT, R12, UR6, !PT ;  /* 0x000000060c0f7c48 */ /* 0x000fe4000ffe0100 */
[----:B0-----:R-:W-:-:S04]  /*0fd0*/  SEL R2, RZ, 0x1, P0 ;  /* 0x00000001ff027807 */ /* 0x001fc80000000000 */
[----:B------:R-:W-:Y:S01]  /*0fe0*/  IADD3 R12, PT, PT, R15, -R12, -R2 ;  /* 0x8000000c0f0c7210 */ /* 0x000fe20007ffe802 */
[----:B-1----:R-:W-:-:S04]  /*0ff0*/  VIADD R10, R14, 0xffffffe ;  /* 0x0ffffffe0e0a7836 */ /* 0x002fc80000000000 */
[----:B------:R0:W1:Y:S02]  /*1000*/  F2I.FTZ.U32.TRUNC.NTZ R11, R10 ;  /* 0x0000000a000b7305 */ /* 0x000064000021f000 */
[----:B0-----:R-:W-:Y:S02]  /*1010*/  IMAD.MOV.U32 R10, RZ, RZ, RZ ;  /* 0x000000ffff0a7224 */ /* 0x001fe400078e00ff */
[----:B-1----:R-:W-:-:S04]  /*1020*/  IMAD R17, R17, R11, RZ ;  /* 0x0000000b11117224 */ /* 0x002fc800078e02ff */
[----:B------:R-:W-:-:S06]  /*1030*/  IMAD.HI.U32 R11, R11, R17, R10 ;  /* 0x000000110b0b7227 */ /* 0x000fcc00078e000a */
[----:B------:R-:W-:-:S04]  /*1040*/  IMAD.HI.U32 R11, R11, R12, RZ ;  /* 0x0000000c0b0b7227 */ /* 0x000fc800078e00ff */
[----:B------:R-:W-:-:S04]  /*1050*/  IMAD.MOV R3, RZ, RZ, -R11 ;  /* 0x000000ffff037224 */ /* 0x000fc800078e0a0b */
[----:B------:R-:W-:-:S05]  /*1060*/  IMAD R12, R13, R3, R12 ;  /* 0x000000030d0c7224 */ /* 0x000fca00078e020c */
[----:B------:R-:W-:-:S13]  /*1070*/  ISETP.GE.U32.AND P0, PT, R12, R13, PT ;  /* 0x0000000d0c00720c */ /* 0x000fda0003f06070 */
[----:B------:R-:W-:Y:S02]  /*1080*/  @P0 IMAD.IADD R12, R12, 0x1, -R13 ;  /* 0x000000010c0c0824 */ /* 0x000fe400078e0a0d */
[----:B------:R-:W-:-:S03]  /*1090*/  @P0 VIADD R11, R11, 0x1 ;  /* 0x000000010b0b0836 */ /* 0x000fc60000000000 */
[----:B------:R-:W-:-:S13]  /*10a0*/  ISETP.GE.U32.AND P1, PT, R12, R13, PT ;  /* 0x0000000d0c00720c */ /* 0x000fda0003f26070 */
[----:B------:R-:W-:Y:S01]  /*10b0*/  @P1 VIADD R11, R11, 0x1 ;  /* 0x000000010b0b1836 */ /* 0x000fe20000000000 */
[----:B------:R-:W-:-:S05]  /*10c0*/  @!P2 LOP3.LUT R11, RZ, R13, RZ, 0x33, !PT ;  /* 0x0000000dff0ba212 */ /* 0x000fca00078e33ff */
[----:B------:R-:W-:-:S05]  /*10d0*/  IMAD.IADD R2, R2, 0x1, R11 ;  /* 0x0000000102027824 */ /* 0x000fca00078e020b */
[----:B------:R-:W-:-:S04]  /*10e0*/  LOP3.LUT R3, R2, 0x3, RZ, 0xc0, !PT ;  /* 0x0000000302037812 */ /* 0x000fc800078ec0ff */
[----:B------:R-:W-:-:S13]  /*10f0*/  ISETP.NE.AND P0, PT, R3, 0x3, PT ;  /* 0x000000030300780c */ /* 0x000fda0003f05270 */
[----:B------:R-:W-:Y:S05]  /*1100*/  @!P0 BRA `(.L_x_9) ;  /* 0x0000000000c88947 */ /* 0x000fea0003800000 */
[----:B------:R-:W-:Y:S01]  /*1110*/  VIADD R3, R2, 0x1 ;  /* 0x0000000102037836 */ /* 0x000fe20000000000 */
[----:B------:R-:W-:Y:S04]  /*1120*/  BSSY.RECONVERGENT B1, `(.L_x_10) ;  /* 0x000002e000017945 */ /* 0x000fe80003800200 */
[----:B------:R-:W-:Y:S01]  /*1130*/  LOP3.LUT R10, R3, 0x3, RZ, 0xc0, !PT ;  /* 0x00000003030a7812 */ /* 0x000fe200078ec0ff */
[----:B-----5:R-:W-:-:S04]  /*1140*/  VIADD R3, R4, 0x587c5 ;  /* 0x000587c504037836 */ /* 0x020fc80000000000 */
[----:B------:R-:W-:-:S07]  /*1150*/  IMAD.MOV R4, RZ, RZ, -R10 ;  /* 0x000000ffff047224 */ /* 0x000fce00078e0a0a */
.L_x_13:
[----:B------:R-:W-:Y:S01]  /*1160*/  SHF.R.U32.HI R10, RZ, 0x2, R5 ;  /* 0x00000002ff0a7819 */ /* 0x000fe20000011605 */
[----:B------:R-:W-:Y:S01]  /*1170*/  VIADD R4, R4, 0x1 ;  /* 0x0000000104047836 */ /* 0x000fe20000000000 */
[----:B------:R-:W-:Y:S01]  /*1180*/  SHF.R.U32.HI R15, RZ, 0x2, R6 ;  /* 0x00000002ff0f7819 */ /* 0x000fe20000011606 */
[----:B------:R-:W-:Y:S01]  /*1190*/  BSSY.RECONVERGENT B2, `(.L_x_11) ;  /* 0x0000023000027945 */ /* 0x000fe20003800200 */
[----:B------:R-:W-:Y:S01]  /*11a0*/  LOP3.LUT R5, R10, R5, RZ, 0x3c, !PT ;  /* 0x000000050a057212 */ /* 0x000fe200078e3cff */
[----:B------:R-:W-:Y:S01]  /*11b0*/  IMAD.SHL.U32 R10, R9, 0x10, RZ ;  /* 0x00000010090a7824 */ /* 0x000fe200078e00ff */
[----:B------:R-:W-:Y:S01]  /*11c0*/  LOP3.LUT R15, R15, R6, RZ, 0x3c, !PT ;  /* 0x000000060f0f7212 */ /* 0x000fe200078e3cff */
[----:B------:R-:W-:Y:S01]  /*11d0*/  IMAD.IADD R0, R13, 0x1, R0 ;  /* 0x000000010d007824 */ /* 0x000fe200078e0200 */
[----:B------:R-:W-:Y:S01]  /*11e0*/  ISETP.NE.AND P1, PT, R4, RZ, PT ;  /* 0x000000ff0400720c */ /* 0x000fe20003f25270 */
[----:B------:R-:W-:-:S05]  /*11f0*/  IMAD.SHL.U32 R11, R5, 0x2, RZ ;  /* 0x00000002050b7824 */ /* 0x000fca00078e00ff */
[----:B------:R-:W-:Y:S01]  /*1200*/  LOP3.LUT R12, R9, R10, R11, 0x96, !PT ;  /* 0x0000000a090c7212 */ /* 0x000fe200078e960b */
[----:B------:R-:W-:Y:S02]  /*1210*/  IMAD.MOV.U32 R10, RZ, RZ, R8 ;  /* 0x000000ffff0a7224 */ /* 0x000fe400078e0008 */
[----:B------:R-:W-:Y:S01]  /*1220*/  IMAD.MOV.U32 R11, RZ, RZ, 0x2f800000 ;  /* 0x2f800000ff0b7424 */ /* 0x000fe200078e00ff */
[----:B------:R-:W-:Y:S01]  /*1230*/  LOP3.LUT R8, R12, R5, RZ, 0x3c, !PT ;  /* 0x000000050c087212 */ /* 0x000fe200078e3cff */
[----:B------:R-:W-:-:S04]  /*1240*/  IMAD.SHL.U32 R5, R15, 0x2, RZ ;  /* 0x000000020f057824 */ /* 0x000fc800078e00ff */
[----:B------:R-:W-:-:S05]  /*1250*/  IMAD.SHL.U32 R6, R8, 0x10, RZ ;  /* 0x0000001008067824 */ /* 0x000fca00078e00ff */
[----:B------:R-:W-:-:S04]  /*1260*/  LOP3.LUT R5, R15, R5, R6, 0x96, !PT ;  /* 0x000000050f057212 */ /* 0x000fc800078e9606 */
[----:B------:R-:W-:Y:S01]  /*1270*/  LOP3.LUT R12, R5, R8, RZ, 0x3c, !PT ;  /* 0x00000008050c7212 */ /* 0x000fe200078e3cff */
[----:B------:R-:W-:-:S03]  /*1280*/  IMAD.IADD R5, R8, 0x1, R3 ;  /* 0x0000000108057824 */ /* 0x000fc600078e0203 */
[----:B------:R-:W-:Y:S02]  /*1290*/  IADD3 R6, PT, PT, R3, 0x587c5, R12 ;  /* 0x000587c503067810 */ /* 0x000fe40007ffe00c */
[----:B------:R-:W-:Y:S02]  /*12a0*/  I2FP.F32.U32 R5, R5 ;  /* 0x0000000500057245 */ /* 0x000fe40000201000 */
[----:B------:R-:W-:-:S03]  /*12b0*/  I2FP.F32.U32 R6, R6 ;  /* 0x0000000600067245 */ /* 0x000fc60000201000 */
[-C--:B------:R-:W-:Y:S02]  /*12c0*/  FFMA R5, R5, R11.reuse, 1.1641532182693481445e-10 ;  /* 0x2f00000005057423 */ /* 0x080fe4000000000b */
[----:B------:R-:W-:-:S04]  /*12d0*/  FFMA R6, R6, R11, 1.1641532182693481445e-10 ;  /* 0x2f00000006067423 */ /* 0x000fc8000000000b */
[----:B------:R-:W-:-:S04]  /*12e0*/  FMUL R6, R6, R6 ;  /* 0x0000000606067220 */ /* 0x000fc80000400000 */
[----:B------:R-:W-:Y:S01]  /*12f0*/  FFMA R6, R5, R5, R6 ;  /* 0x0000000505067223 */ /* 0x000fe20000000006 */
[----:B------:R-:W-:Y:S02]  /*1300*/  IMAD.MOV.U32 R5, RZ, RZ, R7 ;  /* 0x000000ffff057224 */ /* 0x000fe400078e0007 */
[----:B------:R-:W-:Y:S02]  /*1310*/  IMAD.MOV.U32 R7, RZ, RZ, R9 ;  /* 0x000000ffff077224 */ /* 0x000fe400078e0009 */
[----:B------:R-:W-:Y:S01]  /*1320*/  FSETP.GEU.AND P0, PT, R6, 1, PT ;  /* 0x3f8000000600780b */ /* 0x000fe20003f0e000 */
[----:B------:R-:W-:-:S12]  /*1330*/  IMAD.MOV.U32 R6, RZ, RZ, R10 ;  /* 0x000000ffff067224 */ /* 0x000fd800078e000a */
[----:B------:R-:W-:Y:S05]  /*1340*/  @P0 BRA `(.L_x_12) ;  /* 0x00000000001c0947 */ /* 0x000fea0003800000 */
[----:B------:R-:W0:Y:S01]  /*1350*/  S2R R11, SR_LANEID ;  /* 0x00000000000b7919 */ /* 0x000e220000000000 */
[----:B------:R-:W1:Y:S01]  /*1360*/  LDC.64 R14, c[0x0][0x380] ;  /* 0x0000e000ff0e7b82 */ /* 0x000e620000000a00 */
[----:B------:R-:W-:Y:S02]  /*1370*/  VOTEU.ANY UR6, UPT, PT ;  /* 0x0000000000067886 */ /* 0x000fe400038e0100 */
[----:B------:R-:W-:Y:S02]  /*1380*/  UFLO.U32 UR7, UR6 ;  /* 0x00000006000772bd */ /* 0x000fe400080e0000 */
[----:B------:R-:W1:Y:S04]  /*1390*/  POPC R9, UR6 ;  /* 0x0000000600097d09 */ /* 0x000e680008000000 */
[----:B0-----:R-:W-:-:S13]  /*13a0*/  ISETP.EQ.U32.AND P0, PT, R11, UR7, PT ;  /* 0x000000070b007c0c */ /* 0x001fda000bf02070 */
[----:B-1----:R0:W-:Y:S02]  /*13b0*/  @P0 REDG.E.ADD.STRONG.GPU desc[UR4][R14.64], R9 ;  /* 0x000000090e00098e */ /* 0x0021e4000c12e104 */
.L_x_12:
[----:B------:R-:W-:Y:S05]  /*13c0*/  BSYNC.RECONVERGENT B2 ;  /* 0x0000000000027941 */ /* 0x000fea0003800200 */
.L_x_11:
[----:B0-----:R-:W-:Y:S02]  /*13d0*/  IMAD.MOV.U32 R9, RZ, RZ, R12 ;  /* 0x000000ffff097224 */ /* 0x001fe400078e000c */
[----:B------:R-:W-:Y:S01]  /*13e0*/  VIADD R3, R3, 0xb0f8a ;  /* 0x000b0f8a03037836 */ /* 0x000fe20000000000 */
[----:B------:R-:W-:Y:S06]  /*13f0*/  @P1 BRA `(.L_x_13) ;  /* 0xfffffffc00581947 */ /* 0x000fec000383ffff */
[----:B------:R-:W-:Y:S05]  /*1400*/  BSYNC.RECONVERGENT B1 ;  /* 0x0000000000017941 */ /* 0x000fea0003800200 */
.L_x_10:
[----:B------:R-:W-:Y:S02]  /*1410*/  VIADD R4, R3, 0xfffa783b ;  /* 0xfffa783b03047836 */ /* 0x000fe40000000000 */
[----:B------:R-:W-:-:S07]  /*1420*/  IMAD.MOV.U32 R6, RZ, RZ, R10 ;  /* 0x000000ffff067224 */ /* 0x000fce00078e000a */
.L_x_9:
[----:B------:R-:W-:Y:S05]  /*1430*/  BSYNC.RECONVERGENT B0 ;  /* 0x0000000000007941 */ /* 0x000fea0003800200 */
.L_x_8:
[----:B------:R-:W-:Y:S01]  /*1440*/  ISETP.GE.U32.AND P0, PT, R2, 0x3, PT ;  /* 0x000000030200780c */ /* 0x000fe20003f06070 */
[----:B------:R-:W0:-:S12]  /*1450*/  LDCU UR8, c[0x0][0x398] ;  /* 0x00007300ff0877ac */ /* 0x000e180008000800 */
[----:B0-----:R-:W-:Y:S05]  /*1460*/  @!P0 EXIT ;  /* 0x000000000000894d */ /* 0x001fea0003800000 */
.L_x_22:
[----:B0123-5:R-:W-:Y:S01]  /*1470*/  SHF.R.U32.HI R2, RZ, 0x2, R5 ;  /* 0x00000002ff027819 */ /* 0x02ffe20000011605 */
[----:B------:R-:W-:Y:S01]  /*1480*/  BSSY.RECONVERGENT B0, `(.L_x_14) ;  /* 0x000005e000007945 */ /* 0x000fe20003800200 */
[----:B------:R-:W-:Y:S02]  /*1490*/  SHF.R.U32.HI R11, RZ, 0x2, R6 ;  /* 0x00000002ff0b7819 */ /* 0x000fe40000011606 */
[----:B------:R-:W-:Y:S01]  /*14a0*/  LOP3.LUT R3, R2, R5, RZ, 0x3c, !PT ;  /* 0x0000000502037212 */ /* 0x000fe200078e3cff */
[----:B------:R-:W-:Y:S01]  /*14b0*/  IMAD.SHL.U32 R2, R9, 0x10, RZ ;  /* 0x0000001009027824 */ /* 0x000fe200078e00ff */
[----:B------:R-:W-:Y:S02]  /*14c0*/  LOP3.LUT R11, R11, R6, RZ, 0x3c, !PT ;  /* 0x000000060b0b7212 */ /* 0x000fe400078e3cff */
[----:B------:R-:W-:Y:S01]  /*14d0*/  SHF.R.U32.HI R6, RZ, 0x2, R7 ;  /* 0x00000002ff067819 */ /* 0x000fe20000011607 */
[----:B------:R-:W-:-:S03]  /*14e0*/  IMAD.SHL.U32 R5, R3, 0x2, RZ ;  /* 0x0000000203057824 */ /* 0x000fc600078e00ff */
[----:B------:R-:W-:Y:S02]  /*14f0*/  LOP3.LUT R6, R6, R7, RZ, 0x3c, !PT ;  /* 0x0000000706067212 */ /* 0x000fe400078e3cff */
[----:B------:R-:W-:Y:S01]  /*1500*/  LOP3.LUT R2, R9, R2, R5, 0x96, !PT ;  /* 0x0000000209027212 */ /* 0x000fe200078e9605 */
[----:B------:R-:W-:Y:S01]  /*1510*/  IMAD.SHL.U32 R5, R11, 0x2, RZ ;  /* 0x000000020b057824 */ /* 0x000fe200078e00ff */
[----:B------:R-:W-:Y:S02]  /*1520*/  SHF.R.U32.HI R7, RZ, 0x2, R8 ;  /* 0x00000002ff077819 */ /* 0x000fe40000011608 */
[----:B------:R-:W-:Y:S02]  /*1530*/  LOP3.LUT R3, R2, R3, RZ, 0x3c, !PT ;  /* 0x0000000302037212 */ /* 0x000fe400078e3cff */
[----:B------:R-:W-:Y:S02]  /*1540*/  LOP3.LUT R7, R7, R8, RZ, 0x3c, !PT ;  /* 0x0000000807077212 */ /* 0x000fe400078e3cff */
[----:B------:R-:W-:Y:S01]  /*1550*/  SHF.R.U32.HI R8, RZ, 0x2, R3 ;  /* 0x00000002ff087819 */ /* 0x000fe20000011603 */
[----:B------:R-:W-:-:S03]  /*1560*/  IMAD.SHL.U32 R2, R3, 0x10, RZ ;  /* 0x0000001003027824 */ /* 0x000fc600078e00ff */
[----:B------:R-:W-:Y:S02]  /*1570*/  LOP3.LUT R8, R8, R3, RZ, 0x3c, !PT ;  /* 0x0000000308087212 */ /* 0x000fe400078e3cff */
[----:B------:R-:W-:Y:S01]  /*1580*/  LOP3.LUT R2, R11, R5, R2, 0x96, !PT ;  /* 0x000000050b027212 */ /* 0x000fe200078e9602 */
[----:B------:R-:W-:-:S03]  /*1590*/  IMAD.SHL.U32 R5, R6, 0x2, RZ ;  /* 0x0000000206057824 */ /* 0x000fc600078e00ff */
[----:B------:R-:W-:Y:S02]  /*15a0*/  LOP3.LUT R11, R2, R3, RZ, 0x3c, !PT ;  /* 0x00000003020b7212 */ /* 0x000fe400078e3cff */
[----:B------:R-:W-:Y:S02]  /*15b0*/  IADD3 R3, PT, PT, R4, 0x587c5, R3 ;  /* 0x000587c504037810 */ /* 0x000fe40007ffe003 */
[----:B------:R-:W-:Y:S01]  /*15c0*/  SHF.R.U32.HI R10, RZ, 0x2, R11 ;  /* 0x00000002ff0a7819 */ /* 0x000fe2000001160b */
[C---:B------:R-:W-:Y:S01]  /*15d0*/  IMAD.SHL.U32 R2, R11.reuse, 0x10, RZ ;  /* 0x000000100b027824 */ /* 0x040fe200078e00ff */
[----:B------:R-:W-:Y:S02]  /*15e0*/  I2FP.F32.U32 R3, R3 ;  /* 0x0000000300037245 */ /* 0x000fe40000201000 */
[----:B------:R-:W-:Y:S02]  /*15f0*/  LOP3.LUT R10, R10, R11, RZ, 0x3c, !PT ;  /* 0x0000000b0a0a7212 */ /* 0x000fe400078e3cff */
[----:B------:R-:W-:-:S02]  /*1600*/  LOP3.LUT R5, R11, R2, R5, 0x96, !PT ;  /* 0x000000020b057212 */ /* 0x000fc400078e9605 */
[----:B------:R-:W-:Y:S02]  /*1610*/  IADD3 R11, PT, PT, R4, 0xb0f8a, R11 ;  /* 0x000b0f8a040b7810 */ /* 0x000fe40007ffe00b */
[----:B------:R-:W-:Y:S01]  /*1620*/  LOP3.LUT R15, R5, R6, RZ, 0x3c, !PT ;  /* 0x00000006050f7212 */ /* 0x000fe200078e3cff */
[----:B------:R-:W-:Y:S01]  /*1630*/  IMAD.SHL.U32 R5, R7, 0x2, RZ ;  /* 0x0000000207057824 */ /* 0x000fe200078e00ff */
[----:B------:R-:W-:Y:S02]  /*1640*/  SHF.R.U32.HI R6, RZ, 0x2, R9 ;  /* 0x00000002ff067819 */ /* 0x000fe40000011609 */
[----:B------:R-:W-:Y:S01]  /*1650*/  SHF.R.U32.HI R12, RZ, 0x2, R15 ;  /* 0x00000002ff0c7819 */ /* 0x000fe2000001160f */
[----:B------:R-:W-:Y:S01]  /*1660*/  IMAD.SHL.U32 R2, R15, 0x10, RZ ;  /* 0x000000100f027824 */ /* 0x000fe200078e00ff */
[----:B------:R-:W-:Y:S02]  /*1670*/  LOP3.LUT R6, R6, R9, RZ, 0x3c, !PT ;  /* 0x0000000906067212 */ /* 0x000fe400078e3cff */
[----:B------:R-:W-:-:S02]  /*1680*/  LOP3.LUT R12, R12, R15, RZ, 0x3c, !PT ;  /* 0x0000000f0c0c7212 */ /* 0x000fc400078e3cff */
[----:B------:R-:W-:Y:S01]  /*1690*/  LOP3.LUT R2, R7, R5, R2, 0x96, !PT ;  /* 0x0000000507027212 */ /* 0x000fe200078e9602 */
[----:B------:R-:W-:Y:S01]  /*16a0*/  IMAD.SHL.U32 R7, R6, 0x2, RZ ;  /* 0x0000000206077824 */ /* 0x000fe200078e00ff */
[----:B------:R-:W-:Y:S02]  /*16b0*/  I2FP.F32.U32 R11, R11 ;  /* 0x0000000b000b7245 */ /* 0x000fe40000201000 */
[----:B------:R-:W-:Y:S02]  /*16c0*/  LOP3.LUT R5, R2, R15, RZ, 0x3c, !PT ;  /* 0x0000000f02057212 */ /* 0x000fe400078e3cff */
[----:B------:R-:W-:-:S03]  /*16d0*/  IADD3 R15, PT, PT, R4, 0x10974f, R15 ;  /* 0x0010974f040f7810 */ /* 0x000fc60007ffe00f */
[----:B------:R-:W-:Y:S01]  /*16e0*/  IMAD.SHL.U32 R2, R5, 0x10, RZ ;  /* 0x0000001005027824 */ /* 0x000fe200078e00ff */
[----:B------:R-:W-:-:S04]  /*16f0*/  I2FP.F32.U32 R15, R15 ;  /* 0x0000000f000f7245 */ /* 0x000fc80000201000 */
[----:B------:R-:W-:Y:S01]  /*1700*/  LOP3.LUT R7, R5, R2, R7, 0x96, !PT ;  /* 0x0000000205077212 */ /* 0x000fe200078e9607 */
[----:B------:R-:W-:-:S03]  /*1710*/  IMAD.SHL.U32 R2, R8, 0x2, RZ ;  /* 0x0000000208027824 */ /* 0x000fc600078e00ff */
[----:B------:R-:W-:-:S04]  /*1720*/  LOP3.LUT R6, R7, R6, RZ, 0x3c, !PT ;  /* 0x0000000607067212 */ /* 0x000fc800078e3cff */
[----:B------:R-:W-:Y:S01]  /*1730*/  IADD3 R14, PT, PT, R4, 0x1ba6d9, R6 ;  /* 0x001ba6d9040e7810 */ /* 0x000fe20007ffe006 */
[----:B------:R-:W-:-:S03]  /*1740*/  IMAD.SHL.U32 R7, R6, 0x10, RZ ;  /* 0x0000001006077824 */ /* 0x000fc600078e00ff */
[----:B------:R-:W-:Y:S02]  /*1750*/  I2FP.F32.U32 R17, R14 ;  /* 0x0000000e00117245 */ /* 0x000fe40000201000 */
[----:B------:R-:W-:Y:S01]  /*1760*/  LOP3.LUT R7, R8, R2, R7, 0x96, !PT ;  /* 0x0000000208077212 */ /* 0x000fe200078e9607 */
[----:B------:R-:W-:-:S03]  /*1770*/  IMAD.SHL.U32 R8, R10, 0x2, RZ ;  /* 0x000000020a087824 */ /* 0x000fc600078e00ff */
[----:B------:R-:W-:-:S04]  /*1780*/  LOP3.LUT R7, R7, R6, RZ, 0x3c, !PT ;  /* 0x0000000607077212 */ /* 0x000fc800078e3cff */
[----:B------:R-:W-:Y:S01]  /*1790*/  IADD3 R16, PT, PT, R4, 0x212e9e, R7 ;  /* 0x00212e9e04107810 */ /* 0x000fe20007ffe007 */
[----:B------:R-:W-:-:S03]  /*17a0*/  IMAD.SHL.U32 R2, R7, 0x10, RZ ;  /* 0x0000001007027824 */ /* 0x000fc600078e00ff */
[----:B------:R-:W-:Y:S02]  /*17b0*/  I2FP.F32.U32 R19, R16 ;  /* 0x0000001000137245 */ /* 0x000fe40000201000 */
[----:B------:R-:W-:Y:S01]  /*17c0*/  LOP3.LUT R9, R7, R2, R8, 0x96, !PT ;  /* 0x0000000207097212 */ /* 0x000fe200078e9608 */
[----:B------:R-:W-:-:S03]  /*17d0*/  IMAD.MOV.U32 R2, RZ, RZ, 0x2f800000 ;  /* 0x2f800000ff027424 */ /* 0x000fc600078e00ff */
[----:B------:R-:W-:Y:S01]  /*17e0*/  LOP3.LUT R8, R9, R10, RZ, 0x3c, !PT ;  /* 0x0000000a09087212 */ /* 0x000fe200078e3cff */
[----:B------:R-:W-:Y:S02]  /*17f0*/  IMAD.SHL.U32 R10, R12, 0x2, RZ ;  /* 0x000000020c0a7824 */ /* 0x000fe400078e00ff */
[-C--:B------:R-:W-:Y:S01]  /*1800*/  FFMA R11, R11, R2.reuse, 1.1641532182693481445e-10 ;  /* 0x2f0000000b0b7423 */ /* 0x080fe20000000002 */
[-C--:B------:R-:W-:Y:S01]  /*1810*/  FFMA R3, R3, R2.reuse, 1.1641532182693481445e-10 ;  /* 0x2f00000003037423 */ /* 0x080fe20000000002 */
[----:B------:R-:W-:Y:S01]  /*1820*/  IADD3 R18, PT, PT, R4, 0x26b663, R8 ;  /* 0x0026b66304127810 */ /* 0x000fe20007ffe008 */
[----:B------:R-:W-:Y:S02]  /*1830*/  IMAD.SHL.U32 R9, R8, 0x10, RZ ;  /* 0x0000001008097824 */ /* 0x000fe400078e00ff */
[-C--:B------:R-:W-:Y:S01]  /*1840*/  FFMA R17, R17, R2.reuse, 1.1641532182693481445e-10 ;  /* 0x2f00000011117423 */ /* 0x080fe20000000002 */
[----:B------:R-:W-:Y:S01]  /*1850*/  FFMA R19, R19, R2, 1.1641532182693481445e-10 ;  /* 0x2f00000013137423 */ /* 0x000fe20000000002 */
[----:B------:R-:W-:-:S02]  /*1860*/  I2FP.F32.U32 R21, R18 ;  /* 0x0000001200157245 */ /* 0x000fc40000201000 */
[----:B------:R-:W-:Y:S01]  /*1870*/  LOP3.LUT R9, R12, R10, R9, 0x96, !PT ;  /* 0x0000000a0c097212 */ /* 0x000fe200078e9609 */
[----:B------:R-:W-:Y:S01]  /*1880*/  FFMA R10, R15, R2, 1.1641532182693481445e-10 ;  /* 0x2f0000000f0a7423 */ /* 0x000fe20000000002 */
[C---:B------:R-:W-:Y:S01]  /*1890*/  IADD3 R12, PT, PT, R4.reuse, 0x161f14, R5 ;  /* 0x00161f14040c7810 */ /* 0x040fe20007ffe005 */
[----:B------:R-:W-:Y:S01]  /*18a0*/  VIADD R4, R4, 0x2c3e28 ;  /* 0x002c3e2804047836 */ /* 0x000fe20000000000 */
[----:B------:R-:W-:Y:S01]  /*18b0*/  LOP3.LUT R9, R9, R8, RZ, 0x3c, !PT ;  /* 0x0000000809097212 */ /* 0x000fe200078e3cff */
[----:B------:R-:W-:Y:S01]  /*18c0*/  FFMA R21, R21, R2, 1.1641532182693481445e-10 ;  /* 0x2f00000015157423 */ /* 0x000fe20000000002 */
[----:B------:R-:W-:-:S03]  /*18d0*/  I2FP.F32.U32 R15, R12 ;  /* 0x0000000c000f7245 */ /* 0x000fc60000201000 */
[----:B------:R-:W-:Y:S02]  /*18e0*/  IMAD.IADD R12, R9, 0x1, R4 ;  /* 0x00000001090c7824 */ /* 0x000fe400078e0204 */
[----:B------:R-:W-:-:S03]  /*18f0*/  FFMA R15, R15, R2, 1.1641532182693481445e-10 ;  /* 0x2f0000000f0f7423 */ /* 0x000fc60000000002 */
[----:B------:R-:W-:Y:S01]  /*1900*/  I2FP.F32.U32 R23, R12 ;  /* 0x0000000c00177245 */ /* 0x000fe20000201000 */
[----:B------:R-:W-:Y:S01]  /*1910*/  FMUL R15, R15, R15 ;  /* 0x0000000f0f0f7220 */ /* 0x000fe20000400000 */
[----:B------:R-:W-:-:S03]  /*1920*/  FMUL R12, R19, R19 ;  /* 0x00000013130c7220 */ /* 0x000fc60000400000 */
[----:B------:R-:W-:Y:S01]  /*1930*/  FFMA R23, R23, R2, 1.1641532182693481445e-10 ;  /* 0x2f00000017177423 */ /* 0x000fe20000000002 */
[----:B------:R-:W-:Y:S01]  /*1940*/  FMUL R2, R11, R11 ;  /* 0x0000000b0b027220 */ /* 0x000fe20000400000 */
[----:B------:R-:W-:Y:S01]  /*1950*/  FFMA R15, R10, R10, R15 ;  /* 0x0000000a0a0f7223 */ /* 0x000fe2000000000f */
[----:B------:R-:W-:Y:S01]  /*1960*/  FFMA R12, R17, R17, R12 ;  /* 0x00000011110c7223 */ /* 0x000fe2000000000c */
[----:B------:R-:W-:Y:S01]  /*1970*/  FMUL R14, R23, R23 ;  /* 0x00000017170e7220 */ /* 0x000fe20000400000 */
[----:B------:R-:W-:Y:S02]  /*1980*/  FFMA R2, R3, R3, R2 ;  /* 0x0000000303027223 */ /* 0x000fe40000000002 */
[----:B------:R-:W-:Y:S01]  /*1990*/  FSETP.GEU.AND P1, PT, R15, 1, PT ;  /* 0x3f8000000f00780b */ /* 0x000fe20003f2e000 */
[----:B------:R-:W-:Y:S01]  /*19a0*/  FFMA R14, R21, R21, R14 ;  /* 0x00000015150e7223 */ /* 0x000fe2000000000e */
[----:B------:R-:W-:Y:S02]  /*19b0*/  FSETP.GEU.AND P2, PT, R12, 1, PT ;  /* 0x3f8000000c00780b */ /* 0x000fe40003f4e000 */
[----:B------:R-:W-:-:S02]  /*19c0*/  FSETP.GEU.AND P0, PT, R2, 1, PT ;  /* 0x3f8000000200780b */ /* 0x000fc40003f0e000 */
[----:B------:R-:W-:-:S11]  /*19d0*/  FSETP.GEU.AND P3, PT, R14, 1, PT ;  /* 0x3f8000000e00780b */ /* 0x000fd60003f6e000 */
        /* <DEDUP_REMOVED lines=8> */
.L_x_15:
[----:B------:R-:W-:Y:S05]  /*1a60*/  BSYNC.RECONVERGENT B0 ;  /* 0x0000000000007941 */ /* 0x000fea0003800200 */
.L_x_14:
[----:B------:R-:W-:Y:S04]  /*1a70*/  BSSY.RECONVERGENT B0, `(.L_x_16) ;  /* 0x0000009000007945 */ /* 0x000fe80003800200 */
[----:B------:R-:W-:Y:S05]  /*1a80*/  @P1 BRA `(.L_x_17) ;  /* 0x00000000001c1947 */ /* 0x000fea0003800000 */
[----:B------:R-:W1:Y:S01]  /*1a90*/  S2R R10, SR_LANEID ;  /* 0x00000000000a7919 */ /* 0x000e620000000000 */
[----:B0-----:R-:W0:Y:S01]  /*1aa0*/  LDC.64 R2, c[0x0][0x380] ;  /* 0x0000e000ff027b82 */ /* 0x001e220000000a00 */
[----:B------:R-:W-:Y:S02]  /*1ab0*/  VOTEU.ANY UR6, UPT, PT ;  /* 0x0000000000067886 */ /* 0x000fe400038e0100 */
[----:B------:R-:W-:Y:S02]  /*1ac0*/  UFLO.U32 UR7, UR6 ;  /* 0x00000006000772bd */ /* 0x000fe400080e0000 */
[----:B------:R-:W0:Y:S04]  /*1ad0*/  POPC R11, UR6 ;  /* 0x00000006000b7d09 */ /* 0x000e280008000000 */
[----:B-1----:R-:W-:-:S13]  /*1ae0*/  ISETP.EQ.U32.AND P0, PT, R10, UR7, PT ;  /* 0x000000070a007c0c */ /* 0x002fda000bf02070 */
[----:B0-----:R1:W-:Y:S02]  /*1af0*/  @P0 REDG.E.ADD.STRONG.GPU desc[UR4][R2.64], R11 ;  /* 0x0000000b0200098e */ /* 0x0013e4000c12e104 */
.L_x_17:
[----:B------:R-:W-:Y:S05]  /*1b00*/  BSYNC.RECONVERGENT B0 ;  /* 0x0000000000007941 */ /* 0x000fea0003800200 */
.L_x_16:
[----:B------:R-:W-:Y:S04]  /*1b10*/  BSSY.RECONVERGENT B0, `(.L_x_18) ;  /* 0x0000009000007945 */ /* 0x000fe80003800200 */
[----:B------:R-:W-:Y:S05]  /*1b20*/  @P2 BRA `(.L_x_19) ;  /* 0x00000000001c2947 */ /* 0x000fea0003800000 */
[----:B------:R-:W2:Y:S01]  /*1b30*/  S2R R10, SR_LANEID ;  /* 0x00000000000a7919 */ /* 0x000ea20000000000 */
[----:B01----:R-:W0:Y:S01]  /*1b40*/  LDC.64 R2, c[0x0][0x380] ;  /* 0x0000e000ff027b82 */ /* 0x003e220000000a00 */
[----:B------:R-:W-:Y:S02]  /*1b50*/  VOTEU.ANY UR6, UPT, PT ;  /* 0x0000000000067886 */ /* 0x000fe400038e0100 */
[----:B------:R-:W-:Y:S02]  /*1b60*/  UFLO.U32 UR7, UR6 ;  /* 0x00000006000772bd */ /* 0x000fe400080e0000 */
[----:B------:R-:W0:Y:S04]  /*1b70*/  POPC R11, UR6 ;  /* 0x00000006000b7d09 */ /* 0x000e280008000000 */
[----:B--2---:R-:W-:-:S13]  /*1b80*/  ISETP.EQ.U32.AND P0, PT, R10, UR7, PT ;  /* 0x000000070a007c0c */ /* 0x004fda000bf02070 */
[----:B0-----:R2:W-:Y:S02]  /*1b90*/  @P0 REDG.E.ADD.STRONG.GPU desc[UR4][R2.64], R11 ;  /* 0x0000000b0200098e */ /* 0x0015e4000c12e104 */
.L_x_19:
[----:B------:R-:W-:Y:S05]  /*1ba0*/  BSYNC.RECONVERGENT B0 ;  /* 0x0000000000007941 */ /* 0x000fea0003800200 */
.L_x_18:
[----:B------:R-:W-:Y:S04]  /*1bb0*/  BSSY.RECONVERGENT B0, `(.L_x_20) ;  /* 0x0000009000007945 */ /* 0x000fe80003800200 */
[----:B------:R-:W-:Y:S05]  /*1bc0*/  @P3 BRA `(.L_x_21) ;  /* 0x00000000001c3947 */ /* 0x000fea0003800000 */
[----:B------:R-:W3:Y:S01]  /*1bd0*/  S2R R10, SR_LANEID ;  /* 0x00000000000a7919 */ /* 0x000ee20000000000 */
[----:B012---:R-:W0:Y:S01]  /*1be0*/  LDC.64 R2, c[0x0][0x380] ;  /* 0x0000e000ff027b82 */ /* 0x007e220000000a00 */
[----:B------:R-:W-:Y:S02]  /*1bf0*/  VOTEU.ANY UR6, UPT, PT ;  /* 0x0000000000067886 */ /* 0x000fe400038e0100 */
[----:B------:R-:W-:Y:S02]  /*1c00*/  UFLO.U32 UR7, UR6 ;  /* 0x00000006000772bd */ /* 0x000fe400080e0000 */
[----:B------:R-:W0:Y:S04]  /*1c10*/  POPC R11, UR6 ;  /* 0x00000006000b7d09 */ /* 0x000e280008000000 */
[----:B---3--:R-:W-:-:S13]  /*1c20*/  ISETP.EQ.U32.AND P0, PT, R10, UR7, PT ;  /* 0x000000070a007c0c */ /* 0x008fda000bf02070 */
[----:B0-----:R3:W-:Y:S02]  /*1c30*/  @P0 REDG.E.ADD.STRONG.GPU desc[UR4][R2.64], R11 ;  /* 0x0000000b0200098e */ /* 0x0017e4000c12e104 */
.L_x_21:
[----:B------:R-:W-:Y:S05]  /*1c40*/  BSYNC.RECONVERGENT B0 ;  /* 0x0000000000007941 */ /* 0x000fea0003800200 */
.L_x_20:
[----:B------:R-:W-:-:S05]  /*1c50*/  IMAD R0, R13, 0x4, R0 ;  /* 0x000000040d007824 */ /* 0x000fca00078e0200 */
[----:B------:R-:W-:-:S13]  /*1c60*/  ISETP.GE.AND P0, PT, R0, UR8, PT ;  /* 0x0000000800007c0c */ /* 0x000fda000bf06270 */
[----:B------:R-:W-:Y:S05]  /*1c70*/  @!P0 BRA `(.L_x_22) ;  /* 0xfffffff400fc8947 */ /* 0x000fea000383ffff */
[----:B------:R-:W-:Y:S05]  /*1c80*/  EXIT ;  /* 0x000000000000794d */ /* 0x000fea0003800000 */
.L_x_23:
[----:B------:R-:W-:-:S00]  /*1c90*/  BRA `(.L_x_23) ;  /* 0xfffffffc00fc7947 */ /* 0x000fc0000383ffff */
[----:B------:R-:W-:-:S00]  /*1ca0*/  NOP ;  /* 0x0000000000007918 */ /* 0x000fc00000000000 */
        /* <DEDUP_REMOVED lines=13> */
.L_x_24:


//--------------------- .nv.global.init           --------------------------
	.section	.nv.global.init,"aw",@progbits
	.align	4
.nv.global.init:
	.type		mrg32k3aM1SubSeq,@object
	.size		mrg32k3aM1SubSeq,(mrg32k3aM2SubSeq - mrg32k3aM1SubSeq)
mrg32k3aM1SubSeq:
        /*0000*/ 	.byte	0x0b, 0xcc, 0xee, 0x04, 0x73, 0x29, 0x8b, 0x6f, 0xf6, 0x53, 0x03, 0xf6, 0x23, 0xf6, 0xea, 0xda
        /* <DEDUP_REMOVED lines=125> */
	.type		mrg32k3aM2SubSeq,@object
	.size		mrg32k3aM2SubSeq,(mrg32k3aM1 - mrg32k3aM2SubSeq)
mrg32k3aM2SubSeq:
        /* <DEDUP_REMOVED lines=126> */
	.type		mrg32k3aM1,@object
	.size		mrg32k3aM1,(mrg32k3aM1Seq - mrg32k3aM1)
mrg32k3aM1:
        /* <DEDUP_REMOVED lines=144> */
	.type		mrg32k3aM1Seq,@object
	.size		mrg32k3aM1Seq,(mrg32k3aM2 - mrg32k3aM1Seq)
mrg32k3aM1Seq:
        /* <DEDUP_REMOVED lines=144> */
	.type		mrg32k3aM2,@object
	.size		mrg32k3aM2,(mrg32k3aM2Seq - mrg32k3aM2)
mrg32k3aM2:
        /* <DEDUP_REMOVED lines=144> */
	.type		mrg32k3aM2Seq,@object
	.size		mrg32k3aM2Seq,(precalc_xorwow_matrix - mrg32k3aM2Seq)
mrg32k3aM2Seq:
        /* <DEDUP_REMOVED lines=144> */
	.type		precalc_xorwow_matrix,@object
	.size		precalc_xorwow_matrix,(precalc_xorwow_offset_matrix - precalc_xorwow_matrix)
precalc_xorwow_matrix:
        /* <DEDUP_REMOVED lines=6400> */
	.type		precalc_xorwow_offset_matrix,@object
	.size		precalc_xorwow_offset_matrix,(.L_1 - precalc_xorwow_offset_matrix)
precalc_xorwow_offset_matrix:
        /* <DEDUP_REMOVED lines=6400> */
.L_1:


//--------------------- .nv.shared.reserved.0     --------------------------
	.section	.nv.shared.reserved.0,"aw",@nobits
	.weak		__nv_reservedSMEM_offset_0_alias
	.size		__nv_reservedSMEM_offset_0_alias, 0, 64
	.other		__nv_reservedSMEM_offset_0_alias,@"STO_CUDA_RESERVED_SHARED STV_DEFAULT"
__nv_reservedSMEM_offset_0_alias:
	.zero		0
	.zero		64


//--------------------- .nv.constant0._Z2PiPiP17curandStateXORWOWyi --------------------------
	.section	.nv.constant0._Z2PiPiP17curandStateXORWOWyi,"a",@progbits
	.sectionflags	@""
	.align	4
.nv.constant0._Z2PiPiP17curandStateXORWOWyi:
	.zero		924


//--------------------- SYMBOLS --------------------------

	.type		.nv.reservedSmem.offset0,@object
	.size		.nv.reservedSmem.offset0,0x4
